	.target	sm_90a

	.elftype	@"ET_EXEC"


//--------------------- .note.nv.tkinfo           --------------------------
	.section	.note.nv.tkinfo,"",@"SHT_NOTE"
	.sectionflags	@"SHF_NOTE_NV_TKINFO"
	.tkinfo
        /*0018*/ 	.word	0x00000002
        /*0030*/ 	.string	""
        /*0030*/ 	.string	"ptxas"
        /*0030*/ 	.string	"Cuda compilation tools, release 13.0, V13.0.88"
        /*0030*/ 	.string	"Build cuda_13.0.r13.0/compiler.36424714_0"
        /*0030*/ 	.string	"-arch sm_90a -m 64 "



//--------------------- .note.nv.cuinfo           --------------------------
	.section	.note.nv.cuinfo,"",@"SHT_NOTE"
	.sectionflags	@"SHF_NOTE_NV_CUINFO"
        /*0018*/ 	.short	0x0002
        /*001a*/ 	.short	0x005a
        /*001c*/ 	.short	0x0082
	.zero		2


//--------------------- .nv.info                  --------------------------
	.section	.nv.info,"",@"SHT_CUDA_INFO"
	.align	4


	//----- nvinfo : EIATTR_REGCOUNT
	.align		4
        /*0000*/ 	.byte	0x04, 0x2f
        /*0002*/ 	.short	(.L_17 - .L_16)
	.align		4
.L_16:
        /*0004*/ 	.word	index@(_ZN7cutlass13device_kernelINS_4gemm6kernel13GemmUniversalIN4cute5tupleIJiiiiEEENS1_10collective13CollectiveMmaINS1_39MainloopSm90TmaGmmaRmemAWarpSpecializedILi4ENS5_IJNS4_1CILi1EEESB_SB_EEENS1_35KernelTmaWarpSpecializedCooperativeEEENS5_IJNSA_ILi128EEENSA_ILi256EEESF_EEEaNS5_IJSB_llEEEaSI_NS4_8TiledMMAINS4_8MMA_AtomIJNS4_4SM904GMMA27MMA_64x256x32_S32S8S8_RS_TNEEEENS4_6LayoutINS5_IJNSA_ILi2EEESB_SB_EEENS5_IJSB_NSA_ILi0EEESS_EEEEENS5_IJNS4_10UnderscoreESV_SV_EEEEENS4_13SM90_TMA_LOADENS4_14ComposedLayoutINS4_7SwizzleILi3ELi4ELi3EEENS4_18smem_ptr_flag_bitsILi8EEENSP_INS5_IJSF_NSA_ILi8EEEEEENS5_IJSB_SF_EEEEEEENS4_9Copy_AtomIJNS4_39AutoVectorizingCopyWithAssumedAlignmentILi128EEEaEEENS4_8identityESY_S18_vS1D_EENS_8epilogue10collective6detail29Sm90TmaWarpSpecializedAdapterINS1G_15DefaultEpilogueIaNS5_IJlSB_lEEES1K_NS1F_6thread17LinearCombinationIaLi1EiiLNS1L_9ScaleType4KindE0ELNS_15FloatRoundStyleE2EaEENS1_15EpilogueDefaultEEEEEvvEEEEvNT_6ParamsE)
        /*0008*/ 	.word	0x000000a8


	//----- nvinfo : EIATTR_FRAME_SIZE
	.align		4
.L_17:
        /*000c*/ 	.byte	0x04, 0x11
        /*000e*/ 	.short	(.L_19 - .L_18)
	.align		4
.L_18:
        /*0010*/ 	.word	index@(_ZN7cutlass13device_kernelINS_4gemm6kernel13GemmUniversalIN4cute5tupleIJiiiiEEENS1_10collective13CollectiveMmaINS1_39MainloopSm90TmaGmmaRmemAWarpSpecializedILi4ENS5_IJNS4_1CILi1EEESB_SB_EEENS1_35KernelTmaWarpSpecializedCooperativeEEENS5_IJNSA_ILi128EEENSA_ILi256EEESF_EEEaNS5_IJSB_llEEEaSI_NS4_8TiledMMAINS4_8MMA_AtomIJNS4_4SM904GMMA27MMA_64x256x32_S32S8S8_RS_TNEEEENS4_6LayoutINS5_IJNSA_ILi2EEESB_SB_EEENS5_IJSB_NSA_ILi0EEESS_EEEEENS5_IJNS4_10UnderscoreESV_SV_EEEEENS4_13SM90_TMA_LOADENS4_14ComposedLayoutINS4_7SwizzleILi3ELi4ELi3EEENS4_18smem_ptr_flag_bitsILi8EEENSP_INS5_IJSF_NSA_ILi8EEEEEENS5_IJSB_SF_EEEEEEENS4_9Copy_AtomIJNS4_39AutoVectorizingCopyWithAssumedAlignmentILi128EEEaEEENS4_8identityESY_S18_vS1D_EENS_8epilogue10collective6detail29Sm90TmaWarpSpecializedAdapterINS1G_15DefaultEpilogueIaNS5_IJlSB_lEEES1K_NS1F_6thread17LinearCombinationIaLi1EiiLNS1L_9ScaleType4KindE0ELNS_15FloatRoundStyleE2EaEENS1_15EpilogueDefaultEEEEEvvEEEEvNT_6ParamsE)
        /*0014*/ 	.word	0x00000000


	//----- nvinfo : EIATTR_MIN_STACK_SIZE
	.align		4
.L_19:
        /*0018*/ 	.byte	0x04, 0x12
        /*001a*/ 	.short	(.L_21 - .L_20)
	.align		4
.L_20:
        /*001c*/ 	.word	index@(_ZN7cutlass13device_kernelINS_4gemm6kernel13GemmUniversalIN4cute5tupleIJiiiiEEENS1_10collective13CollectiveMmaINS1_39MainloopSm90TmaGmmaRmemAWarpSpecializedILi4ENS5_IJNS4_1CILi1EEESB_SB_EEENS1_35KernelTmaWarpSpecializedCooperativeEEENS5_IJNSA_ILi128EEENSA_ILi256EEESF_EEEaNS5_IJSB_llEEEaSI_NS4_8TiledMMAINS4_8MMA_AtomIJNS4_4SM904GMMA27MMA_64x256x32_S32S8S8_RS_TNEEEENS4_6LayoutINS5_IJNSA_ILi2EEESB_SB_EEENS5_IJSB_NSA_ILi0EEESS_EEEEENS5_IJNS4_10UnderscoreESV_SV_EEEEENS4_13SM90_TMA_LOADENS4_14ComposedLayoutINS4_7SwizzleILi3ELi4ELi3EEENS4_18smem_ptr_flag_bitsILi8EEENSP_INS5_IJSF_NSA_ILi8EEEEEENS5_IJSB_SF_EEEEEEENS4_9Copy_AtomIJNS4_39AutoVectorizingCopyWithAssumedAlignmentILi128EEEaEEENS4_8identityESY_S18_vS1D_EENS_8epilogue10collective6detail29Sm90TmaWarpSpecializedAdapterINS1G_15DefaultEpilogueIaNS5_IJlSB_lEEES1K_NS1F_6thread17LinearCombinationIaLi1EiiLNS1L_9ScaleType4KindE0ELNS_15FloatRoundStyleE2EaEENS1_15EpilogueDefaultEEEEEvvEEEEvNT_6ParamsE)
        /*0020*/ 	.word	0x00000000
.L_21:


//--------------------- .nv.compat                --------------------------
	.section	.nv.compat,"",@"SHT_CUDA_COMPAT_INFO"
	.align	4
        /*0000*/ 	.byte	0x02, 0x09, 0x01, 0x00, 0x02, 0x02, 0x04, 0x00, 0x02, 0x05, 0x05, 0x00, 0x03, 0x07, 0x01, 0x01
        /*0010*/ 	.byte	0x02, 0x03, 0x01, 0x00, 0x02, 0x06, 0x01, 0x00, 0x04, 0x0b, 0x08, 0x00, 0x00, 0x00, 0x00, 0x00
        /*0020*/ 	.byte	0x00, 0x00, 0x00, 0x00


//--------------------- .nv.info._ZN7cutlass13device_kernelINS_4gemm6kernel13GemmUniversalIN4cute5tupleIJiiiiEEENS1_10collective13CollectiveMmaINS1_39MainloopSm90TmaGmmaRmemAWarpSpecializedILi4ENS5_IJNS4_1CILi1EEESB_SB_EEENS1_35KernelTmaWarpSpecializedCooperativeEEENS5_IJNSA_ILi128EEENSA_ILi256EEESF_EEEaNS5_IJSB_llEEEaSI_NS4_8TiledMMAINS4_8MMA_AtomIJNS4_4SM904GMMA27MMA_64x256x32_S32S8S8_RS_TNEEEENS4_6LayoutINS5_IJNSA_ILi2EEESB_SB_EEENS5_IJSB_NSA_ILi0EEESS_EEEEENS5_IJNS4_10UnderscoreESV_SV_EEEEENS4_13SM90_TMA_LOADENS4_14ComposedLayoutINS4_7SwizzleILi3ELi4ELi3EEENS4_18smem_ptr_flag_bitsILi8EEENSP_INS5_IJSF_NSA_ILi8EEEEEENS5_IJSB_SF_EEEEEEENS4_9Copy_AtomIJNS4_39AutoVectorizingCopyWithAssumedAlignmentILi128EEEaEEENS4_8identityESY_S18_vS1D_EENS_8epilogue10collective6detail29Sm90TmaWarpSpecializedAdapterINS1G_15DefaultEpilogueIaNS5_IJlSB_lEEES1K_NS1F_6thread17LinearCombinationIaLi1EiiLNS1L_9ScaleType4KindE0ELNS_15FloatRoundStyleE2EaEENS1_15EpilogueDefaultEEEEEvvEEEEvNT_6ParamsE --------------------------
	.section	.nv.info._ZN7cutlass13device_kernelINS_4gemm6kernel13GemmUniversalIN4cute5tupleIJiiiiEEENS1_10collective13CollectiveMmaINS1_39MainloopSm90TmaGmmaRmemAWarpSpecializedILi4ENS5_IJNS4_1CILi1EEESB_SB_EEENS1_35KernelTmaWarpSpecializedCooperativeEEENS5_IJNSA_ILi128EEENSA_ILi256EEESF_EEEaNS5_IJSB_llEEEaSI_NS4_8TiledMMAINS4_8MMA_AtomIJNS4_4SM904GMMA27MMA_64x256x32_S32S8S8_RS_TNEEEENS4_6LayoutINS5_IJNSA_ILi2EEESB_SB_EEENS5_IJSB_NSA_ILi0EEESS_EEEEENS5_IJNS4_10UnderscoreESV_SV_EEEEENS4_13SM90_TMA_LOADENS4_14ComposedLayoutINS4_7SwizzleILi3ELi4ELi3EEENS4_18smem_ptr_flag_bitsILi8EEENSP_INS5_IJSF_NSA_ILi8EEEEEENS5_IJSB_SF_EEEEEEENS4_9Copy_AtomIJNS4_39AutoVectorizingCopyWithAssumedAlignmentILi128EEEaEEENS4_8identityESY_S18_vS1D_EENS_8epilogue10collective6detail29Sm90TmaWarpSpecializedAdapterINS1G_15DefaultEpilogueIaNS5_IJlSB_lEEES1K_NS1F_6thread17LinearCombinationIaLi1EiiLNS1L_9ScaleType4KindE0ELNS_15FloatRoundStyleE2EaEENS1_15EpilogueDefaultEEEEEvvEEEEvNT_6ParamsE,"",@"SHT_CUDA_INFO"
	.sectionflags	@""
	.align	4


	//----- nvinfo : EIATTR_CUDA_API_VERSION
	.align		4
        /*0000*/ 	.byte	0x04, 0x37
        /*0002*/ 	.short	(.L_23 - .L_22)
.L_22:
        /*0004*/ 	.word	0x00000082


	//----- nvinfo : EIATTR_KPARAM_INFO
	.align		4
.L_23:
        /*0008*/ 	.byte	0x04, 0x17
        /*000a*/ 	.short	(.L_25 - .L_24)
.L_24:
        /*000c*/ 	.word	0x00000000
        /*0010*/ 	.short	0x0000
        /*0012*/ 	.short	0x0070
        /*0014*/ 	.byte	0x00, 0xf0, 0x01, 0x10


	//----- nvinfo : EIATTR_SPARSE_MMA_MASK
	.align		4
.L_25:
        /*0018*/ 	.byte	0x03, 0x50
        /*001a*/ 	.short	0x0000


	//----- nvinfo : EIATTR_MAXREG_COUNT
	.align		4
        /*001c*/ 	.byte	0x03, 0x1b
        /*001e*/ 	.short	0x00a8


	//----- nvinfo : EIATTR_NUM_BARRIERS
	.align		4
        /*0020*/ 	.byte	0x02, 0x4c
        /*0022*/ 	.byte	0x03
	.zero		1


	//----- nvinfo : EIATTR_EXTERNS
	.align		4
        /*0024*/ 	.byte	0x04, 0x0f
        /*0026*/ 	.short	(.L_27 - .L_26)


	//   ....[0]....
	.align		4
.L_26:
        /*0028*/ 	.word	index@(__assertfail)


	//----- nvinfo : EIATTR_MERCURY_ISA_VERSION
	.align		4
.L_27:
        /*002c*/ 	.byte	0x03, 0x5f
        /*002e*/ 	.short	0x0101


	//----- nvinfo : EIATTR_INT_WARP_WIDE_INSTR_OFFSETS
	.align		4
        /*0030*/ 	.byte	0x04, 0x31
        /*0032*/ 	.short	(.L_29 - .L_28)


	//   ....[0]....
.L_28:
        /*0034*/ 	.word	0x00000460


	//   ....[1]....
        /*0038*/ 	.word	0x00000470


	//   ....[2]....
        /*003c*/ 	.word	0x00000550


	//----- nvinfo : EIATTR_COOP_GROUP_MASK_REGIDS
	.align		4
.L_29:
        /*0040*/ 	.byte	0x04, 0x29
        /*0042*/ 	.short	(.L_31 - .L_30)


	//   ....[0]....
.L_30:
        /*0044*/ 	.word	0xffffffff


	//   ....[1]....
        /*0048*/ 	.word	0xffffffff


	//   ....[2]....
        /*004c*/ 	.word	0xffffffff


	//   ....[3]....
        /*0050*/ 	.word	0xffffffff


	//   ....[4]....
        /*0054*/ 	.word	0xffffffff


	//   ....[5]....
        /*0058*/ 	.word	0xffffffff


	//   ....[6]....
        /*005c*/ 	.word	0xffffffff


	//   ....[7]....
        /*0060*/ 	.word	0xffffffff


	//   ....[8]....
        /*0064*/ 	.word	0x0500000f


	//   ....[9]....
        /*0068*/ 	.word	0x0500000f


	//   ....[10]....
        /*006c*/ 	.word	0x0500000f


	//----- nvinfo : EIATTR_COOP_GROUP_INSTR_OFFSETS
	.align		4
.L_31:
        /*0070*/ 	.byte	0x04, 0x28
        /*0072*/ 	.short	(.L_33 - .L_32)


	//   ....[0]....
.L_32:
        /*0074*/ 	.word	0x00000060


	//   ....[1]....
        /*0078*/ 	.word	0x00000070


	//   ....[2]....
        /*007c*/ 	.word	0x00000190


	//   ....[3]....
        /*0080*/ 	.word	0x000003a0


	//   ....[4]....
        /*0084*/ 	.word	0x00000fd0


	//   ....[5]....
        /*0088*/ 	.word	0x00001f20


	//   ....[6]....
        /*008c*/ 	.word	0x00003670


	//   ....[7]....
        /*0090*/ 	.word	0x00004af0


	//   ....[8]....
        /*0094*/ 	.word	0x0000dfe0


	//   ....[9]....
        /*0098*/ 	.word	0x0000e090


	//   ....[10]....
        /*009c*/ 	.word	0x0000e1b0


	//----- nvinfo : EIATTR_REG_RECONFIG
	.align		4
.L_33:
        /*00a0*/ 	.byte	0x01, 0x54
	.zero		2


	//----- nvinfo : EIATTR_SYSCALL_OFFSETS
	.align		4
        /*00a4*/ 	.byte	0x04, 0x46
        /*00a6*/ 	.short	(.L_35 - .L_34)


	//   ....[0]....
.L_34:
        /*00a8*/ 	.word	0x00001120


	//   ....[1]....
        /*00ac*/ 	.word	0x00001260


	//   ....[2]....
        /*00b0*/ 	.word	0x00001350


	//   ....[3]....
        /*00b4*/ 	.word	0x0000d020


	//   ....[4]....
        /*00b8*/ 	.word	0x0000d150


	//----- nvinfo : EIATTR_MBARRIER_INSTR_OFFSETS
	.align		4
.L_35:
        /*00bc*/ 	.byte	0x04, 0x39
        /*00be*/ 	.short	(.L_37 - .L_36)


	//   ....[0]....
.L_36:
        /*00c0*/ 	.word	0x00000310
        /*00c4*/ 	.word	0x000000ff
        /*00c8*/ 	.word	0x00000000
        /*00cc*/ 	.short	0x0100
        /*00ce*/ 	.byte	0x09
	.zero		1


	//   ....[1]....
        /*00d0*/ 	.word	0x00000320
        /*00d4*/ 	.word	0x000000ff
        /*00d8*/ 	.word	0x00000020
        /*00dc*/ 	.short	0x0100
        /*00de*/ 	.byte	0x09
	.zero		1


	//   ....[2]....
        /*00e0*/ 	.word	0x00000330
        /*00e4*/ 	.word	0x000000ff
        /*00e8*/ 	.word	0x00000008
        /*00ec*/ 	.short	0x0100
        /*00ee*/ 	.byte	0x09
	.zero		1


	//   ....[3]....
        /*00f0*/ 	.word	0x00000340
        /*00f4*/ 	.word	0x000000ff
        /*00f8*/ 	.word	0x00000028
        /*00fc*/ 	.short	0x0100
        /*00fe*/ 	.byte	0x09
	.zero		1


	//   ....[4]....
        /*0100*/ 	.word	0x00000350
        /*0104*/ 	.word	0x000000ff
        /*0108*/ 	.word	0x00000010
        /*010c*/ 	.short	0x0100
        /*010e*/ 	.byte	0x09
	.zero		1


	//   ....[5]....
        /*0110*/ 	.word	0x00000360
        /*0114*/ 	.word	0x000000ff
        /*0118*/ 	.word	0x00000030
        /*011c*/ 	.short	0x0100
        /*011e*/ 	.byte	0x09
	.zero		1


	//   ....[6]....
        /*0120*/ 	.word	0x00000370
        /*0124*/ 	.word	0x000000ff
        /*0128*/ 	.word	0x00000018
        /*012c*/ 	.short	0x0100
        /*012e*/ 	.byte	0x09
	.zero		1


	//   ....[7]....
        /*0130*/ 	.word	0x00000380
        /*0134*/ 	.word	0x000000ff
        /*0138*/ 	.word	0x00000038
        /*013c*/ 	.short	0x0100
        /*013e*/ 	.byte	0x09
	.zero		1


	//   ....[8]....
        /*0140*/ 	.word	0x00000580
        /*0144*/ 	.word	0x000000ff
        /*0148*/ 	.word	0x00000050
        /*014c*/ 	.short	0x0100
        /*014e*/ 	.byte	0x06
	.zero		1


	//   ....[9]....
        /*0150*/ 	.word	0x000005b0
        /*0154*/ 	.word	0x000000ff
        /*0158*/ 	.word	0x00000058
        /*015c*/ 	.short	0x0100
        /*015e*/ 	.byte	0x06
	.zero		1


	//   ....[10]....
        /*0160*/ 	.word	0x00001430
        /*0164*/ 	.word	0x00000003
        /*0168*/ 	.word	0x00000000
        /*016c*/ 	.short	0x010a
        /*016e*/ 	.byte	0x3f
	.zero		1


	//   ....[11]....
        /*0170*/ 	.word	0x00001470
        /*0174*/ 	.word	0x00000003
        /*0178*/ 	.word	0x00000000
        /*017c*/ 	.short	0x010a
        /*017e*/ 	.byte	0x3f
	.zero		1


	//   ....[12]....
        /*0180*/ 	.word	0x000016e0
        /*0184*/ 	.word	0x0000000e
        /*0188*/ 	.word	0x00000000
        /*018c*/ 	.short	0x010a
        /*018e*/ 	.byte	0x3f
	.zero		1


	//   ....[13]....
        /*0190*/ 	.word	0x00002cd0
        /*0194*/ 	.word	0x000000ff
        /*0198*/ 	.word	0x00000000
        /*019c*/ 	.short	0x010a
        /*019e*/ 	.byte	0x04
	.zero		1


	//   ....[14]....
        /*01a0*/ 	.word	0x00003b50
        /*01a4*/ 	.word	0x00000009
        /*01a8*/ 	.word	0x00000000
        /*01ac*/ 	.short	0x010a
        /*01ae*/ 	.byte	0x3f
	.zero		1


	//   ....[15]....
        /*01b0*/ 	.word	0x00004080
        /*01b4*/ 	.word	0x000000ff
        /*01b8*/ 	.word	0x00000000
        /*01bc*/ 	.short	0x0101
        /*01be*/ 	.byte	0x07
	.zero		1


	//   ....[16]....
        /*01c0*/ 	.word	0x00004370
        /*01c4*/ 	.word	0x00000009
        /*01c8*/ 	.word	0x00000000
        /*01cc*/ 	.short	0x010a
        /*01ce*/ 	.byte	0x3f
	.zero		1


	//   ....[17]....
        /*01d0*/ 	.word	0x00005680
        /*01d4*/ 	.word	0x000000ff
        /*01d8*/ 	.word	0x00000000
        /*01dc*/ 	.short	0x0101
        /*01de*/ 	.byte	0x04
	.zero		1


	//   ....[18]....
        /*01e0*/ 	.word	0x000059e0
        /*01e4*/ 	.word	0x000000ff
        /*01e8*/ 	.word	0x00000000
        /*01ec*/ 	.short	0x0101
        /*01ee*/ 	.byte	0x04
	.zero		1


	//   ....[19]....
        /*01f0*/ 	.word	0x0000d230
        /*01f4*/ 	.word	0x00000006
        /*01f8*/ 	.word	0x00000020
        /*01fc*/ 	.short	0x010a
        /*01fe*/ 	.byte	0x3f
	.zero		1


	//   ....[20]....
        /*0200*/ 	.word	0x0000d6a0
        /*0204*/ 	.word	0x00000003
        /*0208*/ 	.word	0x00000058
        /*020c*/ 	.short	0x0101
        /*020e*/ 	.byte	0x3f
	.zero		1


	//   ....[21]....
        /*0210*/ 	.word	0x0000dda0
        /*0214*/ 	.word	0x00000005
        /*0218*/ 	.word	0x00000000
        /*021c*/ 	.short	0x010a
        /*021e*/ 	.byte	0x3f
	.zero		1


	//   ....[22]....
        /*0220*/ 	.word	0x0000de20
        /*0224*/ 	.word	0x00000007
        /*0228*/ 	.word	0x00000000
        /*022c*/ 	.short	0x010a
        /*022e*/ 	.byte	0x3f
	.zero		1


	//   ....[23]....
        /*0230*/ 	.word	0x0000deb0
        /*0234*/ 	.word	0x00000006
        /*0238*/ 	.word	0x00000000
        /*023c*/ 	.short	0x010a
        /*023e*/ 	.byte	0x3f
	.zero		1


	//   ....[24]....
        /*0240*/ 	.word	0x0000df40
        /*0244*/ 	.word	0x00000003
        /*0248*/ 	.word	0x00000000
        /*024c*/ 	.short	0x010a
        /*024e*/ 	.byte	0x3f
	.zero		1


	//   ....[25]....
        /*0250*/ 	.word	0x0000e010
        /*0254*/ 	.word	0x00000003
        /*0258*/ 	.word	0x00000000
        /*025c*/ 	.short	0x010a
        /*025e*/ 	.byte	0x3f
	.zero		1


	//   ....[26]....
        /*0260*/ 	.word	0x0000e0e0
        /*0264*/ 	.word	0x0000000f
        /*0268*/ 	.word	0x00000000
        /*026c*/ 	.short	0x010a
        /*026e*/ 	.byte	0x3f
	.zero		1


	//   ....[27]....
        /*0270*/ 	.word	0x0000e130
        /*0274*/ 	.word	0x00000009
        /*0278*/ 	.word	0x00000000
        /*027c*/ 	.short	0x010a
        /*027e*/ 	.byte	0x3f
	.zero		1


	//   ....[28]....
        /*0280*/ 	.word	0x0000e270
        /*0284*/ 	.word	0x00000006
        /*0288*/ 	.word	0x00000020
        /*028c*/ 	.short	0x010a
        /*028e*/ 	.byte	0x3f
	.zero		1


	//   ....[29]....
        /*0290*/ 	.word	0x0000e340
        /*0294*/ 	.word	0x00000005
        /*0298*/ 	.word	0x00000000
        /*029c*/ 	.short	0x010a
        /*029e*/ 	.byte	0x3f
	.zero		1


	//   ....[30]....
        /*02a0*/ 	.word	0x0000e390
        /*02a4*/ 	.word	0x00000007
        /*02a8*/ 	.word	0x00000000
        /*02ac*/ 	.short	0x010a
        /*02ae*/ 	.byte	0x3f
	.zero		1


	//   ....[31]....
        /*02b0*/ 	.word	0x0000e3e0
        /*02b4*/ 	.word	0x00000006
        /*02b8*/ 	.word	0x00000000
        /*02bc*/ 	.short	0x010a
        /*02be*/ 	.byte	0x3f
	.zero		1


	//----- nvinfo : EIATTR_NUM_MBARRIERS
	.align		4
.L_37:
        /*02c0*/ 	.byte	0x03, 0x38
        /*02c2*/ 	.short	0x000a


	//----- nvinfo : EIATTR_EXIT_INSTR_OFFSETS
	.align		4
        /*02c4*/ 	.byte	0x04, 0x1c
        /*02c6*/ 	.short	(.L_39 - .L_38)


	//   ....[0]....
.L_38:
        /*02c8*/ 	.word	0x00000610


	//   ....[1]....
        /*02cc*/ 	.word	0x00000ef0


	//   ....[2]....
        /*02d0*/ 	.word	0x0000c610


	//   ....[3]....
        /*02d4*/ 	.word	0x0000cc30


	//   ....[4]....
        /*02d8*/ 	.word	0x0000df90


	//----- nvinfo : EIATTR_MAX_THREADS
	.align		4
.L_39:
        /*02dc*/ 	.byte	0x04, 0x05
        /*02de*/ 	.short	(.L_41 - .L_40)
.L_40:
        /*02e0*/ 	.word	0x00000180
        /*02e4*/ 	.word	0x00000001
        /*02e8*/ 	.word	0x00000001


	//----- nvinfo : EIATTR_CRS_STACK_SIZE
	.align		4
.L_41:
        /*02ec*/ 	.byte	0x04, 0x1e
        /*02ee*/ 	.short	(.L_43 - .L_42)
.L_42:
        /*02f0*/ 	.word	0x00000000


	//----- nvinfo : EIATTR_CBANK_PARAM_SIZE
	.align		4
.L_43:
        /*02f4*/ 	.byte	0x03, 0x19
        /*02f6*/ 	.short	0x0470


	//----- nvinfo : EIATTR_PARAM_CBANK
	.align		4
        /*02f8*/ 	.byte	0x04, 0x0a
        /*02fa*/ 	.short	(.L_45 - .L_44)
	.align		4
.L_44:
        /*02fc*/ 	.word	index@(.nv.constant0._ZN7cutlass13device_kernelINS_4gemm6kernel13GemmUniversalIN4cute5tupleIJiiiiEEENS1_10collective13CollectiveMmaINS1_39MainloopSm90TmaGmmaRmemAWarpSpecializedILi4ENS5_IJNS4_1CILi1EEESB_SB_EEENS1_35KernelTmaWarpSpecializedCooperativeEEENS5_IJNSA_ILi128EEENSA_ILi256EEESF_EEEaNS5_IJSB_llEEEaSI_NS4_8TiledMMAINS4_8MMA_AtomIJNS4_4SM904GMMA27MMA_64x256x32_S32S8S8_RS_TNEEEENS4_6LayoutINS5_IJNSA_ILi2EEESB_SB_EEENS5_IJSB_NSA_ILi0EEESS_EEEEENS5_IJNS4_10UnderscoreESV_SV_EEEEENS4_13SM90_TMA_LOADENS4_14ComposedLayoutINS4_7SwizzleILi3ELi4ELi3EEENS4_18smem_ptr_flag_bitsILi8EEENSP_INS5_IJSF_NSA_ILi8EEEEEENS5_IJSB_SF_EEEEEEENS4_9Copy_AtomIJNS4_39AutoVectorizingCopyWithAssumedAlignmentILi128EEEaEEENS4_8identityESY_S18_vS1D_EENS_8epilogue10collective6detail29Sm90TmaWarpSpecializedAdapterINS1G_15DefaultEpilogueIaNS5_IJlSB_lEEES1K_NS1F_6thread17LinearCombinationIaLi1EiiLNS1L_9ScaleType4KindE0ELNS_15FloatRoundStyleE2EaEENS1_15EpilogueDefaultEEEEEvvEEEEvNT_6ParamsE)
        /*0300*/ 	.short	0x0210
        /*0302*/ 	.short	0x0470


	//----- nvinfo : EIATTR_SW_WAR
	.align		4
.L_45:
        /*0304*/ 	.byte	0x04, 0x36
        /*0306*/ 	.short	(.L_47 - .L_46)
.L_46:
        /*0308*/ 	.word	0x00000008
.L_47:


//--------------------- .nv.callgraph             --------------------------
	.section	.nv.callgraph,"",@"SHT_CUDA_CALLGRAPH"
	.align	4
	.sectionentsize	8
	.align		4
        /*0000*/ 	.word	0x00000000
	.align		4
        /*0004*/ 	.word	0xffffffff
	.align		4
        /*0008*/ 	.word	index@(_ZN7cutlass13device_kernelINS_4gemm6kernel13GemmUniversalIN4cute5tupleIJiiiiEEENS1_10collective13CollectiveMmaINS1_39MainloopSm90TmaGmmaRmemAWarpSpecializedILi4ENS5_IJNS4_1CILi1EEESB_SB_EEENS1_35KernelTmaWarpSpecializedCooperativeEEENS5_IJNSA_ILi128EEENSA_ILi256EEESF_EEEaNS5_IJSB_llEEEaSI_NS4_8TiledMMAINS4_8MMA_AtomIJNS4_4SM904GMMA27MMA_64x256x32_S32S8S8_RS_TNEEEENS4_6LayoutINS5_IJNSA_ILi2EEESB_SB_EEENS5_IJSB_NSA_ILi0EEESS_EEEEENS5_IJNS4_10UnderscoreESV_SV_EEEEENS4_13SM90_TMA_LOADENS4_14ComposedLayoutINS4_7SwizzleILi3ELi4ELi3EEENS4_18smem_ptr_flag_bitsILi8EEENSP_INS5_IJSF_NSA_ILi8EEEEEENS5_IJSB_SF_EEEEEEENS4_9Copy_AtomIJNS4_39AutoVectorizingCopyWithAssumedAlignmentILi128EEEaEEENS4_8identityESY_S18_vS1D_EENS_8epilogue10collective6detail29Sm90TmaWarpSpecializedAdapterINS1G_15DefaultEpilogueIaNS5_IJlSB_lEEES1K_NS1F_6thread17LinearCombinationIaLi1EiiLNS1L_9ScaleType4KindE0ELNS_15FloatRoundStyleE2EaEENS1_15EpilogueDefaultEEEEEvvEEEEvNT_6ParamsE)
	.align		4
        /*000c*/ 	.word	index@(__assertfail)
	.align		4
        /*0010*/ 	.word	0x00000000
	.align		4
        /*0014*/ 	.word	0xfffffffe
	.align		4
        /*0018*/ 	.word	0x00000000
	.align		4
        /*001c*/ 	.word	0xfffffffd
	.align		4
        /*0020*/ 	.word	0x00000000
	.align		4
        /*0024*/ 	.word	0xfffffffc


//--------------------- .nv.constant4             --------------------------
	.section	.nv.constant4,"a",@progbits
	.align	8
	.align		8
.nv.constant4:
        /*0000*/ 	.dword	__assertfail
	.align		8
        /*0008*/ 	.dword	__unnamed_1
	.align		8
        /*0010*/ 	.dword	__unnamed_2
	.align		8
        /*0018*/ 	.dword	__unnamed_3
	.align		8
        /*0020*/ 	.dword	_ZN40_INTERNAL_38faaa89_4_k_cu_4fa381a9_334154cuda3std3__45__cpo5beginE
	.align		8
        /*0028*/ 	.dword	_ZN40_INTERNAL_38faaa89_4_k_cu_4fa381a9_334154cuda3std3__45__cpo3endE
	.align		8
        /*0030*/ 	.dword	_ZN40_INTERNAL_38faaa89_4_k_cu_4fa381a9_334154cuda3std3__45__cpo6cbeginE
	.align		8
        /*0038*/ 	.dword	_ZN40_INTERNAL_38faaa89_4_k_cu_4fa381a9_334154cuda3std3__45__cpo4cendE
	.align		8
        /*0040*/ 	.dword	_ZN40_INTERNAL_38faaa89_4_k_cu_4fa381a9_334154cuda3std3__442_GLOBAL__N__38faaa89_4_k_cu_4fa381a9_334156ignoreE
	.align		8
        /*0048*/ 	.dword	_ZN40_INTERNAL_38faaa89_4_k_cu_4fa381a9_334154cuda3std3__419piecewise_constructE
	.align		8
        /*0050*/ 	.dword	_ZN40_INTERNAL_38faaa89_4_k_cu_4fa381a9_334154cuda3std3__48in_placeE
	.align		8
        /*0058*/ 	.dword	_ZN40_INTERNAL_38faaa89_4_k_cu_4fa381a9_334154cuda3std6ranges3__45__cpo4swapE
	.align		8
        /*0060*/ 	.dword	_ZN40_INTERNAL_38faaa89_4_k_cu_4fa381a9_334154cuda3std6ranges3__45__cpo9iter_moveE
	.align		8
        /*0068*/ 	.dword	_ZN40_INTERNAL_38faaa89_4_k_cu_4fa381a9_334154cute7productE
	.align		8
        /*0070*/ 	.dword	_ZN40_INTERNAL_38faaa89_4_k_cu_4fa381a9_334154cute1_E
	.align		8
        /*0078*/ 	.dword	$str$24
	.align		8
        /*0080*/ 	.dword	$str$25


//--------------------- .text._ZN7cutlass13device_kernelINS_4gemm6kernel13GemmUniversalIN4cute5tupleIJiiiiEEENS1_10collective13CollectiveMmaINS1_39MainloopSm90TmaGmmaRmemAWarpSpecializedILi4ENS5_IJNS4_1CILi1EEESB_SB_EEENS1_35KernelTmaWarpSpecializedCooperativeEEENS5_IJNSA_ILi128EEENSA_ILi256EEESF_EEEaNS5_IJSB_llEEEaSI_NS4_8TiledMMAINS4_8MMA_AtomIJNS4_4SM904GMMA27MMA_64x256x32_S32S8S8_RS_TNEEEENS4_6LayoutINS5_IJNSA_ILi2EEESB_SB_EEENS5_IJSB_NSA_ILi0EEESS_EEEEENS5_IJNS4_10UnderscoreESV_SV_EEEEENS4_13SM90_TMA_LOADENS4_14ComposedLayoutINS4_7SwizzleILi3ELi4ELi3EEENS4_18smem_ptr_flag_bitsILi8EEENSP_INS5_IJSF_NSA_ILi8EEEEEENS5_IJSB_SF_EEEEEEENS4_9Copy_AtomIJNS4_39AutoVectorizingCopyWithAssumedAlignmentILi128EEEaEEENS4_8identityESY_S18_vS1D_EENS_8epilogue10collective6detail29Sm90TmaWarpSpecializedAdapterINS1G_15DefaultEpilogueIaNS5_IJlSB_lEEES1K_NS1F_6thread17LinearCombinationIaLi1EiiLNS1L_9ScaleType4KindE0ELNS_15FloatRoundStyleE2EaEENS1_15EpilogueDefaultEEEEEvvEEEEvNT_6ParamsE --------------------------
	.section	.text._ZN7cutlass13device_kernelINS_4gemm6kernel13GemmUniversalIN4cute5tupleIJiiiiEEENS1_10collective13CollectiveMmaINS1_39MainloopSm90TmaGmmaRmemAWarpSpecializedILi4ENS5_IJNS4_1CILi1EEESB_SB_EEENS1_35KernelTmaWarpSpecializedCooperativeEEENS5_IJNSA_ILi128EEENSA_ILi256EEESF_EEEaNS5_IJSB_llEEEaSI_NS4_8TiledMMAINS4_8MMA_AtomIJNS4_4SM904GMMA27MMA_64x256x32_S32S8S8_RS_TNEEEENS4_6LayoutINS5_IJNSA_ILi2EEESB_SB_EEENS5_IJSB_NSA_ILi0EEESS_EEEEENS5_IJNS4_10UnderscoreESV_SV_EEEEENS4_13SM90_TMA_LOADENS4_14ComposedLayoutINS4_7SwizzleILi3ELi4ELi3EEENS4_18smem_ptr_flag_bitsILi8EEENSP_INS5_IJSF_NSA_ILi8EEEEEENS5_IJSB_SF_EEEEEEENS4_9Copy_AtomIJNS4_39AutoVectorizingCopyWithAssumedAlignmentILi128EEEaEEENS4_8identityESY_S18_vS1D_EENS_8epilogue10collective6detail29Sm90TmaWarpSpecializedAdapterINS1G_15DefaultEpilogueIaNS5_IJlSB_lEEES1K_NS1F_6thread17LinearCombinationIaLi1EiiLNS1L_9ScaleType4KindE0ELNS_15FloatRoundStyleE2EaEENS1_15EpilogueDefaultEEEEEvvEEEEvNT_6ParamsE,"ax",@progbits
	.align	128
.text._ZN7cutlass13device_kernelINS_4gemm6kernel13GemmUniversalIN4cute5tupleIJiiiiEEENS1_10collective13CollectiveMmaINS1_39MainloopSm90TmaGmmaRmemAWarpSpecializedILi4ENS5_IJNS4_1CILi1EEESB_SB_EEENS1_35KernelTmaWarpSpecializedCooperativeEEENS5_IJNSA_ILi128EEENSA_ILi256EEESF_EEEaNS5_IJSB_llEEEaSI_NS4_8TiledMMAINS4_8MMA_AtomIJNS4_4SM904GMMA27MMA_64x256x32_S32S8S8_RS_TNEEEENS4_6LayoutINS5_IJNSA_ILi2EEESB_SB_EEENS5_IJSB_NSA_ILi0EEESS_EEEEENS5_IJNS4_10UnderscoreESV_SV_EEEEENS4_13SM90_TMA_LOADENS4_14ComposedLayoutINS4_7SwizzleILi3ELi4ELi3EEENS4_18smem_ptr_flag_bitsILi8EEENSP_INS5_IJSF_NSA_ILi8EEEEEENS5_IJSB_SF_EEEEEEENS4_9Copy_AtomIJNS4_39AutoVectorizingCopyWithAssumedAlignmentILi128EEEaEEENS4_8identityESY_S18_vS1D_EENS_8epilogue10collective6detail29Sm90TmaWarpSpecializedAdapterINS1G_15DefaultEpilogueIaNS5_IJlSB_lEEES1K_NS1F_6thread17LinearCombinationIaLi1EiiLNS1L_9ScaleType4KindE0ELNS_15FloatRoundStyleE2EaEENS1_15EpilogueDefaultEEEEEvvEEEEvNT_6ParamsE:
        .type           _ZN7cutlass13device_kernelINS_4gemm6kernel13GemmUniversalIN4cute5tupleIJiiiiEEENS1_10collective13CollectiveMmaINS1_39MainloopSm90TmaGmmaRmemAWarpSpecializedILi4ENS5_IJNS4_1CILi1EEESB_SB_EEENS1_35KernelTmaWarpSpecializedCooperativeEEENS5_IJNSA_ILi128EEENSA_ILi256EEESF_EEEaNS5_IJSB_llEEEaSI_NS4_8TiledMMAINS4_8MMA_AtomIJNS4_4SM904GMMA27MMA_64x256x32_S32S8S8_RS_TNEEEENS4_6LayoutINS5_IJNSA_ILi2EEESB_SB_EEENS5_IJSB_NSA_ILi0EEESS_EEEEENS5_IJNS4_10UnderscoreESV_SV_EEEEENS4_13SM90_TMA_LOADENS4_14ComposedLayoutINS4_7SwizzleILi3ELi4ELi3EEENS4_18smem_ptr_flag_bitsILi8EEENSP_INS5_IJSF_NSA_ILi8EEEEEENS5_IJSB_SF_EEEEEEENS4_9Copy_AtomIJNS4_39AutoVectorizingCopyWithAssumedAlignmentILi128EEEaEEENS4_8identityESY_S18_vS1D_EENS_8epilogue10collective6detail29Sm90TmaWarpSpecializedAdapterINS1G_15DefaultEpilogueIaNS5_IJlSB_lEEES1K_NS1F_6thread17LinearCombinationIaLi1EiiLNS1L_9ScaleType4KindE0ELNS_15FloatRoundStyleE2EaEENS1_15EpilogueDefaultEEEEEvvEEEEvNT_6ParamsE,@function
        .size           _ZN7cutlass13device_kernelINS_4gemm6kernel13GemmUniversalIN4cute5tupleIJiiiiEEENS1_10collective13CollectiveMmaINS1_39MainloopSm90TmaGmmaRmemAWarpSpecializedILi4ENS5_IJNS4_1CILi1EEESB_SB_EEENS1_35KernelTmaWarpSpecializedCooperativeEEENS5_IJNSA_ILi128EEENSA_ILi256EEESF_EEEaNS5_IJSB_llEEEaSI_NS4_8TiledMMAINS4_8MMA_AtomIJNS4_4SM904GMMA27MMA_64x256x32_S32S8S8_RS_TNEEEENS4_6LayoutINS5_IJNSA_ILi2EEESB_SB_EEENS5_IJSB_NSA_ILi0EEESS_EEEEENS5_IJNS4_10UnderscoreESV_SV_EEEEENS4_13SM90_TMA_LOADENS4_14ComposedLayoutINS4_7SwizzleILi3ELi4ELi3EEENS4_18smem_ptr_flag_bitsILi8EEENSP_INS5_IJSF_NSA_ILi8EEEEEENS5_IJSB_SF_EEEEEEENS4_9Copy_AtomIJNS4_39AutoVectorizingCopyWithAssumedAlignmentILi128EEEaEEENS4_8identityESY_S18_vS1D_EENS_8epilogue10collective6detail29Sm90TmaWarpSpecializedAdapterINS1G_15DefaultEpilogueIaNS5_IJlSB_lEEES1K_NS1F_6thread17LinearCombinationIaLi1EiiLNS1L_9ScaleType4KindE0ELNS_15FloatRoundStyleE2EaEENS1_15EpilogueDefaultEEEEEvvEEEEvNT_6ParamsE,(.L_x_358 - _ZN7cutlass13device_kernelINS_4gemm6kernel13GemmUniversalIN4cute5tupleIJiiiiEEENS1_10collective13CollectiveMmaINS1_39MainloopSm90TmaGmmaRmemAWarpSpecializedILi4ENS5_IJNS4_1CILi1EEESB_SB_EEENS1_35KernelTmaWarpSpecializedCooperativeEEENS5_IJNSA_ILi128EEENSA_ILi256EEESF_EEEaNS5_IJSB_llEEEaSI_NS4_8TiledMMAINS4_8MMA_AtomIJNS4_4SM904GMMA27MMA_64x256x32_S32S8S8_RS_TNEEEENS4_6LayoutINS5_IJNSA_ILi2EEESB_SB_EEENS5_IJSB_NSA_ILi0EEESS_EEEEENS5_IJNS4_10UnderscoreESV_SV_EEEEENS4_13SM90_TMA_LOADENS4_14ComposedLayoutINS4_7SwizzleILi3ELi4ELi3EEENS4_18smem_ptr_flag_bitsILi8EEENSP_INS5_IJSF_NSA_ILi8EEEEEENS5_IJSB_SF_EEEEEEENS4_9Copy_AtomIJNS4_39AutoVectorizingCopyWithAssumedAlignmentILi128EEEaEEENS4_8identityESY_S18_vS1D_EENS_8epilogue10collective6detail29Sm90TmaWarpSpecializedAdapterINS1G_15DefaultEpilogueIaNS5_IJlSB_lEEES1K_NS1F_6thread17LinearCombinationIaLi1EiiLNS1L_9ScaleType4KindE0ELNS_15FloatRoundStyleE2EaEENS1_15EpilogueDefaultEEEEEvvEEEEvNT_6ParamsE)
        .other          _ZN7cutlass13device_kernelINS_4gemm6kernel13GemmUniversalIN4cute5tupleIJiiiiEEENS1_10collective13CollectiveMmaINS1_39MainloopSm90TmaGmmaRmemAWarpSpecializedILi4ENS5_IJNS4_1CILi1EEESB_SB_EEENS1_35KernelTmaWarpSpecializedCooperativeEEENS5_IJNSA_ILi128EEENSA_ILi256EEESF_EEEaNS5_IJSB_llEEEaSI_NS4_8TiledMMAINS4_8MMA_AtomIJNS4_4SM904GMMA27MMA_64x256x32_S32S8S8_RS_TNEEEENS4_6LayoutINS5_IJNSA_ILi2EEESB_SB_EEENS5_IJSB_NSA_ILi0EEESS_EEEEENS5_IJNS4_10UnderscoreESV_SV_EEEEENS4_13SM90_TMA_LOADENS4_14ComposedLayoutINS4_7SwizzleILi3ELi4ELi3EEENS4_18smem_ptr_flag_bitsILi8EEENSP_INS5_IJSF_NSA_ILi8EEEEEENS5_IJSB_SF_EEEEEEENS4_9Copy_AtomIJNS4_39AutoVectorizingCopyWithAssumedAlignmentILi128EEEaEEENS4_8identityESY_S18_vS1D_EENS_8epilogue10collective6detail29Sm90TmaWarpSpecializedAdapterINS1G_15DefaultEpilogueIaNS5_IJlSB_lEEES1K_NS1F_6thread17LinearCombinationIaLi1EiiLNS1L_9ScaleType4KindE0ELNS_15FloatRoundStyleE2EaEENS1_15EpilogueDefaultEEEEEvvEEEEvNT_6ParamsE,@"STO_CUDA_ENTRY STV_DEFAULT"
_ZN7cutlass13device_kernelINS_4gemm6kernel13GemmUniversalIN4cute5tupleIJiiiiEEENS1_10collective13CollectiveMmaINS1_39MainloopSm90TmaGmmaRmemAWarpSpecializedILi4ENS5_IJNS4_1CILi1EEESB_SB_EEENS1_35KernelTmaWarpSpecializedCooperativeEEENS5_IJNSA_ILi128EEENSA_ILi256EEESF_EEEaNS5_IJSB_llEEEaSI_NS4_8TiledMMAINS4_8MMA_AtomIJNS4_4SM904GMMA27MMA_64x256x32_S32S8S8_RS_TNEEEENS4_6LayoutINS5_IJNSA_ILi2EEESB_SB_EEENS5_IJSB_NSA_ILi0EEESS_EEEEENS5_IJNS4_10UnderscoreESV_SV_EEEEENS4_13SM90_TMA_LOADENS4_14ComposedLayoutINS4_7SwizzleILi3ELi4ELi3EEENS4_18smem_ptr_flag_bitsILi8EEENSP_INS5_IJSF_NSA_ILi8EEEEEENS5_IJSB_SF_EEEEEEENS4_9Copy_AtomIJNS4_39AutoVectorizingCopyWithAssumedAlignmentILi128EEEaEEENS4_8identityESY_S18_vS1D_EENS_8epilogue10collective6detail29Sm90TmaWarpSpecializedAdapterINS1G_15DefaultEpilogueIaNS5_IJlSB_lEEES1K_NS1F_6thread17LinearCombinationIaLi1EiiLNS1L_9ScaleType4KindE0ELNS_15FloatRoundStyleE2EaEENS1_15EpilogueDefaultEEEEEvvEEEEvNT_6ParamsE:
[----:B------:R-:W0:Y:S01]  /*0000*/  LDC R1, c[0x0][0x28] ;  /* 0x00000a00ff017b82 */ /* 0x000e220000000800 */
[----:B------:R-:W1:Y:S01]  /*0010*/  S2R R18, SR_TID.X ;  /* 0x0000000000127919 */ /* 0x000e620000002100 */
[----:B------:R-:W-:Y:S01]  /*0020*/  ELECT P0, URZ, PT ;  /* 0x00000000003f782f */ /* 0x000fe20003800000 */
[----:B------:R-:W-:Y:S01]  /*0030*/  BSSY B0, `(.L_x_0) ;  /* 0x0000015000007945 */ /* 0x000fe20003800000 */
[--C-:B-1----:R-:W-:Y:S02]  /*0040*/  SHF.R.U32.HI R0, RZ, 0x5, R18.reuse ;  /* 0x00000005ff007819 */ /* 0x102fe40000011612 */
[----:B------:R-:W-:-:S03]  /*0050*/  SHF.R.U32.HI R2, RZ, 0x7, R18 ;  /* 0x00000007ff027819 */ /* 0x000fc60000011612 */
[----:B------:R-:W1:Y:S04]  /*0060*/  SHFL.IDX PT, R3, R0, RZ, 0x1f ;  /* 0x00001fff00037589 */ /* 0x000e6800000e0000 */
[----:B------:R-:W2:Y:S01]  /*0070*/  SHFL.IDX PT, R2, R2, RZ, 0x1f ;  /* 0x00001fff02027589 */ /* 0x000ea200000e0000 */
[----:B-1----:R-:W-:Y:S02]  /*0080*/  R2UR UR4, R3 ;  /* 0x00000000030472ca */ /* 0x002fe400000e0000 */
[----:B--2---:R-:W-:-:S11]  /*0090*/  R2UR UR6, R2 ;  /* 0x00000000020672ca */ /* 0x004fd600000e0000 */
[----:B------:R-:W-:Y:S02]  /*00a0*/  USHF.R.S32.HI UR5, URZ, 0x1f, UR4 ;  /* 0x0000001f3f057899 */ /* 0x000fe40008011404 */
[----:B------:R-:W-:Y:S02]  /*00b0*/  ISETP.NE.OR P0, PT, RZ, UR4, !P0 ;  /* 0x00000004ff007c0c */ /* 0x000fe4000c705670 */
[----:B------:R-:W-:-:S04]  /*00c0*/  ULEA.HI UR5, UR5, UR4, URZ, 0x2 ;  /* 0x0000000405057291 */ /* 0x000fc8000f8f103f */
[----:B------:R-:W-:-:S04]  /*00d0*/  ULOP3.LUT UR5, UR5, 0xfffffffc, URZ, 0xc0, !UPT ;  /* 0xfffffffc05057892 */ /* 0x000fc8000f8ec03f */
[----:B------:R-:W-:-:S03]  /*00e0*/  UIADD3 UR8, UR4, -UR5, URZ ;  /* 0x8000000504087290 */ /* 0x000fc6000fffe03f */
[----:B0-----:R-:W-:Y:S09]  /*00f0*/  @P0 BRA `(.L_x_1) ;  /* 0x0000000000200947 */ /* 0x001ff20003800000 */
[----:B------:R-:W-:Y:S02]  /*0100*/  ULDC.64 UR4, c[0x0][0x198] ;  /* 0x0000660000047ab9 */ /* 0x000fe40000000a00 */
[----:B------:R-:W-:Y:S02]  /*0110*/  UIADD3 UR10, UP0, UR4, 0xf0, URZ ;  /* 0x000000f0040a7890 */ /* 0x000fe4000ff1e03f */
[----:B------:R-:W-:Y:S02]  /*0120*/  UIADD3 UR4, UP1, UR4, 0x1f0, URZ ;  /* 0x000001f004047890 */ /* 0x000fe4000ff3e03f */
[----:B------:R-:W-:Y:S02]  /*0130*/  UIADD3.X UR11, URZ, UR5, URZ, UP0, !UPT ;  /* 0x000000053f0b7290 */ /* 0x000fe400087fe43f */
[----:B------:R-:W-:-:S07]  /*0140*/  UIADD3.X UR5, URZ, UR5, URZ, UP1, !UPT ;  /* 0x000000053f057290 */ /* 0x000fce0008ffe43f */
[----:B------:R0:W-:Y:S02]  /*0150*/  UTMACCTL.PF [UR10] ;  /* 0x000000000a0079b9 */ /* 0x0001e40008040000 */
[----:B------:R0:W-:Y:S02]  /*0160*/  UTMACCTL.PF [UR4] ;  /* 0x00000000040079b9 */ /* 0x0001e40008040000 */
[----:B0-----:R-:W-:Y:S01]  /*0170*/  NOP ;  /* 0x0000000000007918 */ /* 0x001fe20000000000 */
.L_x_1:
[----:B------:R-:W-:Y:S05]  /*0180*/  BSYNC B0 ;  /* 0x0000000000007941 */ /* 0x000fea0003800000 */
.L_x_0:
[----:B------:R-:W0:Y:S01]  /*0190*/  SHFL.IDX PT, R2, R0, RZ, 0x1f ;  /* 0x00001fff00027589 */ /* 0x000e2200000e0000 */
[----:B------:R-:W-:Y:S01]  /*01a0*/  UISETP.NE.AND UP0, UPT, UR8, 0x3, UPT ;  /* 0x000000030800788c */ /* 0x000fe2000bf05270 */
[----:B------:R-:W-:Y:S01]  /*01b0*/  ISETP.NE.AND P1, PT, RZ, UR6, PT ;  /* 0x00000006ff007c0c */ /* 0x000fe2000bf25270 */
[----:B------:R-:W-:Y:S02]  /*01c0*/  UIADD3 UR10, UR6, -0x1, URZ ;  /* 0xffffffff060a7890 */ /* 0x000fe4000fffe03f */
[----:B------:R-:W-:Y:S02]  /*01d0*/  UISETP.EQ.OR UP0, UPT, UR8, URZ, !UP0 ;  /* 0x0000003f0800728c */ /* 0x000fe4000c702670 */
[----:B------:R-:W-:Y:S02]  /*01e0*/  UISETP.GE.U32.AND UP1, UPT, UR10, 0x2, UPT ;  /* 0x000000020a00788c */ /* 0x000fe4000bf26070 */
[----:B------:R-:W-:-:S04]  /*01f0*/  UISETP.EQ.AND UP0, UPT, UR6, URZ, UP0 ;  /* 0x0000003f0600728c */ /* 0x000fc80008702270 */
[----:B------:R-:W-:-:S04]  /*0200*/  USEL UR40, URZ, 0x1, !UP0 ;  /* 0x000000013f287887 */ /* 0x000fc8000c000000 */
[----:B------:R-:W-:Y:S01]  /*0210*/  USEL UR40, UR40, 0x2, UP1 ;  /* 0x0000000228287887 */ /* 0x000fe20008800000 */
[----:B0-----:R-:W-:-:S13]  /*0220*/  ISETP.NE.AND P0, PT, R2, RZ, PT ;  /* 0x000000ff0200720c */ /* 0x001fda0003f05270 */
[----:B------:R-:W-:Y:S05]  /*0230*/  @P0 BRA `(.L_x_2) ;  /* 0x0000000000580947 */ /* 0x000fea0003800000 */
[----:B------:R-:W0:Y:S01]  /*0240*/  S2UR UR9, SR_CgaCtaId ;  /* 0x00000000000979c3 */ /* 0x000e220000008800 */
[----:B------:R-:W-:Y:S01]  /*0250*/  UMOV UR4, 0x400 ;  /* 0x0000040000047882 */ /* 0x000fe20000000000 */
[----:B------:R-:W-:Y:S01]  /*0260*/  UMOV UR5, 0x1 ;  /* 0x0000000100057882 */ /* 0x000fe20000000000 */
[----:B------:R-:W-:Y:S01]  /*0270*/  UMOV UR6, 0x100 ;  /* 0x0000010000067882 */ /* 0x000fe20000000000 */
[----:B------:R-:W-:Y:S01]  /*0280*/  ELECT P0, URZ, PT ;  /* 0x00000000003f782f */ /* 0x000fe20003800000 */
[----:B------:R-:W-:-:S04]  /*0290*/  UIADD3 UR6, -UR6, 0x100000, URZ ;  /* 0x0010000006067890 */ /* 0x000fc8000fffe13f */
[----:B------:R-:W-:Y:S02]  /*02a0*/  USHF.L.U32 UR7, UR6, 0xb, URZ ;  /* 0x0000000b06077899 */ /* 0x000fe4000800063f */
[----:B------:R-:W-:Y:S02]  /*02b0*/  USHF.L.U32 UR6, UR6, 0x1, URZ ;  /* 0x0000000106067899 */ /* 0x000fe4000800063f */
[----:B0-----:R-:W-:Y:S02]  /*02c0*/  ULEA UR9, UR9, UR4, 0x18 ;  /* 0x0000000409097291 */ /* 0x001fe4000f8ec03f */
[----:B------:R-:W-:-:S04]  /*02d0*/  UIADD3 UR4, -UR5, 0x100000, URZ ;  /* 0x0010000005047890 */ /* 0x000fc8000fffe13f */
[----:B------:R-:W-:Y:S02]  /*02e0*/  USHF.L.U32 UR5, UR4, 0xb, URZ ;  /* 0x0000000b04057899 */ /* 0x000fe4000800063f */
[----:B------:R-:W-:Y:S01]  /*02f0*/  USHF.L.U32 UR4, UR4, 0x1, URZ ;  /* 0x0000000104047899 */ /* 0x000fe2000800063f */
[----:B------:R-:W0:Y:S11]  /*0300*/  FENCE.VIEW.ASYNC.S ;  /* 0x00000000000073c6 */ /* 0x000e360000000000 */
[----:B0-----:R0:W1:Y:S01]  /*0310*/  SYNCS.EXCH.64 URZ, [UR9], UR4 ;  /* 0x00000004093f75b2 */ /* 0x0010620008000100 */
[----:B------:R0:W2:Y:S01]  /*0320*/  SYNCS.EXCH.64 URZ, [UR9+0x20], UR6 ;  /* 0x00002006093f75b2 */ /* 0x0000a20008000100 */
[----:B------:R0:W3:Y:S01]  /*0330*/  SYNCS.EXCH.64 URZ, [UR9+0x8], UR4 ;  /* 0x00000804093f75b2 */ /* 0x0000e20008000100 */
[----:B------:R0:W4:Y:S01]  /*0340*/  SYNCS.EXCH.64 URZ, [UR9+0x28], UR6 ;  /* 0x00002806093f75b2 */ /* 0x0001220008000100 */
[----:B------:R0:W0:Y:S01]  /*0350*/  SYNCS.EXCH.64 URZ, [UR9+0x10], UR4 ;  /* 0x00001004093f75b2 */ /* 0x0000220008000100 */
[----:B------:R0:W0:Y:S01]  /*0360*/  SYNCS.EXCH.64 URZ, [UR9+0x30], UR6 ;  /* 0x00003006093f75b2 */ /* 0x0000220008000100 */
[----:B------:R0:W0:Y:S01]  /*0370*/  SYNCS.EXCH.64 URZ, [UR9+0x18], UR4 ;  /* 0x00001804093f75b2 */ /* 0x0000220008000100 */
[----:B------:R0:W0:Y:S01]  /*0380*/  SYNCS.EXCH.64 URZ, [UR9+0x38], UR6 ;  /* 0x00003806093f75b2 */ /* 0x0000220008000100 */
[----:B------:R-:W-:Y:S01]  /*0390*/  NOP ;  /* 0x0000000000007918 */ /* 0x000fe20000000000 */
.L_x_2:
[----:B------:R-:W5:Y:S01]  /*03a0*/  SHFL.IDX PT, R0, R0, RZ, 0x1f ;  /* 0x00001fff00007589 */ /* 0x000f6200000e0000 */
[----:B------:R-:W1:Y:S01]  /*03b0*/  LDC R2, c[0x0][0x65c] ;  /* 0x00019700ff027b82 */ /* 0x000e620000000800 */
[----:B------:R-:W-:Y:S01]  /*03c0*/  ELECT P0, URZ, PT ;  /* 0x00000000003f782f */ /* 0x000fe20003800000 */
[----:B------:R-:W-:Y:S01]  /*03d0*/  NOP ;  /* 0x0000000000007918 */ /* 0x000fe20000000000 */
[----:B------:R-:W2:Y:S01]  /*03e0*/  S2R R4, SR_CTAID.X ;  /* 0x0000000000047919 */ /* 0x000ea20000002500 */
[----:B0-----:R-:W-:Y:S01]  /*03f0*/  UMOV UR4, 0x20 ;  /* 0x0000002000047882 */ /* 0x001fe20000000000 */
[----:B------:R-:W-:Y:S01]  /*0400*/  IMAD.MOV.U32 R5, RZ, RZ, RZ ;  /* 0x000000ffff057224 */ /* 0x000fe200078e00ff */
[----:B------:R-:W-:Y:S01]  /*0410*/  NOP ;  /* 0x0000000000007918 */ /* 0x000fe20000000000 */
[----:B-----5:R-:W-:Y:S02]  /*0420*/  ISETP.NE.OR P0, PT, R0, RZ, !P0 ;  /* 0x000000ff0000720c */ /* 0x020fe40004705670 */
[----:B-1----:R-:W-:Y:S01]  /*0430*/  ISETP.NE.AND P2, PT, R2, 0x1, PT ;  /* 0x000000010200780c */ /* 0x002fe20003f45270 */
[----:B------:R-:W0:Y:S03]  /*0440*/  S2R R0, SR_CTAID.Y ;  /* 0x0000000000007919 */ /* 0x000e260000002600 */
[----:B------:R-:W-:-:S07]  /*0450*/  P2R R3, PR, RZ, 0x4 ;  /* 0x00000004ff037803 */ /* 0x000fce0000000000 */
[----:B------:R-:W-:Y:S01]  /*0460*/  VOTEU.ALL UP0, P0 ;  /* 0x00000000003f7886 */ /* 0x000fe20000000000 */
[----:B------:R-:W-:Y:S01]  /*0470*/  VOTEU.ALL UP1, P0 ;  /* 0x00000000003f7886 */ /* 0x000fe20000020000 */
[----:B------:R-:W2:Y:S01]  /*0480*/  @P2 LDC R17, c[0x0][0x10] ;  /* 0x00000400ff112b82 */ /* 0x000ea20000000800 */
[----:B------:R-:W-:Y:S02]  /*0490*/  @P2 IMAD.MOV.U32 R7, RZ, RZ, RZ ;  /* 0x000000ffff072224 */ /* 0x000fe400078e00ff */
[----:B------:R-:W-:Y:S01]  /*04a0*/  @!UP0 UMOV UR6, 0x400 ;  /* 0x0000040000068882 */ /* 0x000fe20000000000 */
[----:B------:R-:W-:-:S04]  /*04b0*/  @!UP0 UIADD3 UR4, -UR4, 0x100000, URZ ;  /* 0x0010000004048890 */ /* 0x000fc8000fffe13f */
[----:B------:R-:W-:Y:S02]  /*04c0*/  @!UP0 USHF.L.U32 UR5, UR4, 0xb, URZ ;  /* 0x0000000b04058899 */ /* 0x000fe4000800063f */
[----:B------:R-:W-:Y:S01]  /*04d0*/  @!UP0 USHF.L.U32 UR4, UR4, 0x1, URZ ;  /* 0x0000000104048899 */ /* 0x000fe2000800063f */
[----:B------:R-:W-:Y:S01]  /*04e0*/  @P2 IMAD.MOV.U32 R9, RZ, RZ, RZ ;  /* 0x000000ffff092224 */ /* 0x000fe200078e00ff */
[----:B------:R-:W1:Y:S08]  /*04f0*/  @!UP0 S2UR UR7, SR_CgaCtaId ;  /* 0x00000000000789c3 */ /* 0x000e700000008800 */
[----:B------:R-:W5:Y:S01]  /*0500*/  @!P2 LDC R3, c[0x0][0xc] ;  /* 0x00000300ff03ab82 */ /* 0x000f620000000800 */
[----:B0-----:R-:W-:-:S04]  /*0510*/  @P2 IMAD.MOV.U32 R6, RZ, RZ, R0 ;  /* 0x000000ffff062224 */ /* 0x001fc800078e0000 */
[----:B--2---:R-:W-:-:S04]  /*0520*/  @P2 IMAD.WIDE.U32 R16, R4, R17, R6 ;  /* 0x0000001104102225 */ /* 0x004fc800078e0006 */
[----:B------:R-:W-:Y:S01]  /*0530*/  @P2 IMAD.IADD R17, R17, 0x1, R9 ;  /* 0x0000000111112824 */ /* 0x000fe200078e0209 */
[----:B-1----:R-:W-:Y:S01]  /*0540*/  @!UP0 ULEA UR6, UR7, UR6, 0x18 ;  /* 0x0000000607068291 */ /* 0x002fe2000f8ec03f */
[----:B------:R-:W-:Y:S01]  /*0550*/  VOTEU.ALL UP0, P0 ;  /* 0x00000000003f7886 */ /* 0x000fe20000000000 */
[----:B-----5:R-:W-:Y:S01]  /*0560*/  @!P2 IMAD.WIDE.U32 R6, R3, R0, R4 ;  /* 0x000000000306a225 */ /* 0x020fe200078e0004 */
[----:B------:R-:W0:Y:S09]  /*0570*/  FENCE.VIEW.ASYNC.S ;  /* 0x00000000000073c6 */ /* 0x000e320000000000 */
[----:B0-----:R0:W3:Y:S01]  /*0580*/  @!UP0 SYNCS.EXCH.64 URZ, [UR6+0x50], UR4 ;  /* 0x00005004063f85b2 */ /* 0x0010e20008000100 */
[----:B------:R-:W-:-:S02]  /*0590*/  @!P2 IMAD.MOV.U32 R16, RZ, RZ, R6 ;  /* 0x000000ffff10a224 */ /* 0x000fc400078e0006 */
[----:B------:R-:W-:Y:S01]  /*05a0*/  @!P2 IMAD.MOV.U32 R17, RZ, RZ, R7 ;  /* 0x000000ffff11a224 */ /* 0x000fe200078e0007 */
[----:B------:R0:W3:Y:S01]  /*05b0*/  @!UP1 SYNCS.EXCH.64 URZ, [UR6+0x58], UR4 ;  /* 0x00005804063f95b2 */ /* 0x0000e20008000100 */
[----:B------:R-:W-:Y:S01]  /*05c0*/  NOP ;  /* 0x0000000000007918 */ /* 0x000fe20000000000 */
[----:B---34-:R-:W-:Y:S06]  /*05d0*/  BAR.SYNC.DEFER_BLOCKING 0x0 ;  /* 0x0000000000007b1d */ /* 0x018fec0000010000 */
[----:B------:R-:W-:Y:S05]  /*05e0*/  @!P1 BRA `(.L_x_3) ;  /* 0x000000c0000c9947 */ /* 0x000fea0003800000 */
[----:B------:R-:W-:-:S06]  /*05f0*/  UISETP.GT.U32.AND UP0, UPT, UR10, 0x1, UPT ;  /* 0x000000010a00788c */ /* 0x000fcc000bf04070 */
[----:B------:R-:W-:-:S13]  /*0600*/  PLOP3.LUT P0, PT, PT, PT, UP0, 0x80, 0x0 ;  /* 0x000000000000781c */ /* 0x000fda0003f0f008 */
[----:B0-----:R-:W-:Y:S05]  /*0610*/  @P0 EXIT ;  /* 0x000000000000094d */ /* 0x001fea0003800000 */
[----:B------:R-:W-:Y:S01]  /*0620*/  ULDC.64 UR4, c[0x0][0x650] ;  /* 0x0001940000047ab9 */ /* 0x000fe20000000a00 */
[----:B------:R-:W-:Y:S01]  /*0630*/  UMOV UR43, 0xffffffff ;  /* 0xffffffff002b7882 */ /* 0x000fe20000000000 */
[----:B------:R-:W-:Y:S01]  /*0640*/  ISETP.GE.U32.AND P0, PT, R16, UR4, PT ;  /* 0x0000000410007c0c */ /* 0x000fe2000bf06070 */
[----:B------:R-:W-:Y:S01]  /*0650*/  IMAD.MOV.U32 R23, RZ, RZ, -0x1 ;  /* 0xffffffffff177424 */ /* 0x000fe200078e00ff */
[----:B------:R-:W-:Y:S01]  /*0660*/  PRMT R3, RZ, 0x7610, R3 ;  /* 0x00007610ff037816 */ /* 0x000fe20000000003 */
[----:B------:R-:W-:Y:S01]  /*0670*/  IMAD.MOV.U32 R22, RZ, RZ, -0x1 ;  /* 0xffffffffff167424 */ /* 0x000fe200078e00ff */
[----:B------:R-:W-:-:S13]  /*0680*/  ISETP.GE.U32.AND.EX P0, PT, R17, UR5, PT, P0 ;  /* 0x0000000511007c0c */ /* 0x000fda000bf06100 */
[----:B------:R-:W-:Y:S05]  /*0690*/  @P0 BRA `(.L_x_4) ;  /* 0x00000004005c0947 */ /* 0x000fea0003800000 */
[----:B------:R-:W0:Y:S01]  /*06a0*/  LDC.64 R14, c[0x0][0x628] ;  /* 0x00018a00ff0e7b82 */ /* 0x000e220000000a00 */
[----:B------:R-:W-:Y:S02]  /*06b0*/  IMAD.MOV.U32 R6, RZ, RZ, R16 ;  /* 0x000000ffff067224 */ /* 0x000fe400078e0010 */
[----:B------:R-:W-:-:S05]  /*06c0*/  IMAD.MOV.U32 R7, RZ, RZ, R17 ;  /* 0x000000ffff077224 */ /* 0x000fca00078e0011 */
[----:B------:R-:W1:Y:S08]  /*06d0*/  LDC R12, c[0x0][0x630] ;  /* 0x00018c00ff0c7b82 */ /* 0x000e700000000800 */
[----:B------:R-:W2:Y:S01]  /*06e0*/  LDC.64 R20, c[0x0][0x620] ;  /* 0x00018800ff147b82 */ /* 0x000ea20000000a00 */
[----:B0-----:R-:W-:-:S04]  /*06f0*/  ISETP.NE.U32.AND P0, PT, R14, RZ, PT ;  /* 0x000000ff0e00720c */ /* 0x001fc80003f05070 */
[----:B------:R-:W-:-:S13]  /*0700*/  ISETP.NE.AND.EX P0, PT, R15, RZ, PT, P0 ;  /* 0x000000ff0f00720c */ /* 0x000fda0003f05300 */
[----:B-12---:R-:W-:Y:S05]  /*0710*/  @!P0 BRA `(.L_x_5) ;  /* 0x0000000000288947 */ /* 0x006fea0003800000 */
[----:B------:R-:W0:Y:S02]  /*0720*/  LDC R3, c[0x0][0x634] ;  /* 0x00018d00ff037b82 */ /* 0x000e240000000800 */
[----:B0-----:R-:W-:-:S05]  /*0730*/  IADD3 R3, P0, R16, R3, RZ ;  /* 0x0000000310037210 */ /* 0x001fca0007f1e0ff */
[----:B------:R-:W-:-:S04]  /*0740*/  IMAD.X R13, RZ, RZ, R17, P0 ;  /* 0x000000ffff0d7224 */ /* 0x000fc800000e0611 */
[----:B------:R-:W-:-:S04]  /*0750*/  IMAD.WIDE.U32 R6, R13, R14, RZ ;  /* 0x0000000e0d067225 */ /* 0x000fc800078e00ff */
[----:B------:R-:W-:-:S04]  /*0760*/  IMAD.WIDE.U32 R8, P0, R3, R15, R6 ;  /* 0x0000000f03087225 */ /* 0x000fc80007800006 */
[----:B------:R-:W-:-:S04]  /*0770*/  IMAD.WIDE.U32 R6, R3, R14, RZ ;  /* 0x0000000e03067225 */ /* 0x000fc800078e00ff */
[----:B------:R-:W-:Y:S01]  /*0780*/  IMAD.X R11, RZ, RZ, RZ, P0 ;  /* 0x000000ffff0b7224 */ /* 0x000fe200000e06ff */
[----:B------:R-:W-:Y:S01]  /*0790*/  IADD3 RZ, P0, R7, R8, RZ ;  /* 0x0000000807ff7210 */ /* 0x000fe20007f1e0ff */
[----:B------:R-:W-:-:S04]  /*07a0*/  IMAD.MOV.U32 R10, RZ, RZ, R9 ;  /* 0x000000ffff0a7224 */ /* 0x000fc800078e0009 */
[----:B------:R-:W-:-:S08]  /*07b0*/  IMAD.WIDE.U32.X R6, R13, R15, R10, P0 ;  /* 0x0000000f0d067225 */ /* 0x000fd000000e040a */
.L_x_5:
[-CC-:B------:R-:W-:Y:S01]  /*07c0*/  SHF.R.U64 R27, R6, R12.reuse, R7.reuse ;  /* 0x0000000c061b7219 */ /* 0x180fe20000001207 */
[----:B------:R-:W0:Y:S01]  /*07d0*/  LDC R10, c[0x0][0x618] ;  /* 0x00018600ff0a7b82 */ /* 0x000e220000000800 */
[----:B------:R-:W-:Y:S01]  /*07e0*/  SHF.R.U32.HI R5, RZ, R12, R7 ;  /* 0x0000000cff057219 */ /* 0x000fe20000011607 */
[----:B------:R-:W-:Y:S01]  /*07f0*/  ULDC UR4, c[0x0][0x150] ;  /* 0x0000540000047ab9 */ /* 0x000fe20000000800 */
[----:B------:R-:W-:Y:S02]  /*0800*/  IADD3 R9, P0, RZ, -R27, RZ ;  /* 0x8000001bff097210 */ /* 0x000fe40007f1e0ff */
[----:B------:R-:W-:-:S03]  /*0810*/  I2FP.F32.U32 R3, R4 ;  /* 0x0000000400037245 */ /* 0x000fc60000201000 */
[----:B------:R-:W1:Y:S01]  /*0820*/  LDC.64 R22, c[0x0][0x640] ;  /* 0x00019000ff167b82 */ /* 0x000e620000000a00 */
[----:B------:R-:W-:Y:S02]  /*0830*/  IMAD.X R11, RZ, RZ, ~R5, P0 ;  /* 0x000000ffff0b7224 */ /* 0x000fe400000e0e05 */
[----:B------:R-:W-:Y:S01]  /*0840*/  FMUL R3, R3, UR4 ;  /* 0x0000000403037c20 */ /* 0x000fe20008400000 */
[----:B------:R-:W-:Y:S01]  /*0850*/  IMAD.WIDE.U32 R6, R9, R20, R16 ;  /* 0x0000001409067225 */ /* 0x000fe200078e0010 */
[----:B------:R-:W-:-:S03]  /*0860*/  ULDC UR4, c[0x0][0x154] ;  /* 0x0000550000047ab9 */ /* 0x000fc60000000800 */
[----:B------:R-:W-:Y:S01]  /*0870*/  IMAD R8, R11, R20, RZ ;  /* 0x000000140b087224 */ /* 0x000fe200078e02ff */
[----:B------:R-:W2:Y:S01]  /*0880*/  LDC R5, c[0x0][0x144] ;  /* 0x00005100ff057b82 */ /* 0x000ea20000000800 */
[----:B------:R-:W3:Y:S02]  /*0890*/  F2I.U32.TRUNC.NTZ R3, R3 ;  /* 0x0000000300037305 */ /* 0x000ee4000020f000 */
[----:B------:R-:W-:-:S04]  /*08a0*/  IMAD R9, R9, R21, R8 ;  /* 0x0000001509097224 */ /* 0x000fc800078e0208 */
[----:B------:R-:W-:Y:S01]  /*08b0*/  IMAD.IADD R7, R7, 0x1, R9 ;  /* 0x0000000107077824 */ /* 0x000fe200078e0209 */
[----:B------:R-:W4:Y:S01]  /*08c0*/  LDC R12, c[0x0][0x608] ;  /* 0x00018200ff0c7b82 */ /* 0x000f220000000800 */
[----:B------:R-:W-:-:S03]  /*08d0*/  IMAD.MOV.U32 R9, RZ, RZ, -0x1 ;  /* 0xffffffffff097424 */ /* 0x000fc600078e00ff */
[----:B0-----:R-:W-:Y:S02]  /*08e0*/  SHF.R.U64 R14, R6, R10, R7 ;  /* 0x0000000a060e7219 */ /* 0x001fe40000001207 */
[----:B------:R-:W-:Y:S02]  /*08f0*/  I2FP.F32.U32 R6, R0 ;  /* 0x0000000000067245 */ /* 0x000fe40000201000 */
[----:B------:R-:W0:Y:S01]  /*0900*/  LDC R20, c[0x0][0x658] ;  /* 0x00019600ff147b82 */ /* 0x000e220000000800 */
[----:B-1----:R-:W-:Y:S01]  /*0910*/  ISETP.NE.U32.AND P0, PT, R22, RZ, PT ;  /* 0x000000ff1600720c */ /* 0x002fe20003f05070 */
[----:B---3--:R-:W-:Y:S01]  /*0920*/  IMAD.MOV R8, RZ, RZ, -R3 ;  /* 0x000000ffff087224 */ /* 0x008fe200078e0a03 */
[----:B------:R-:W-:Y:S01]  /*0930*/  SHF.R.U32.HI R7, RZ, R10, R7 ;  /* 0x0000000aff077219 */ /* 0x000fe20000011607 */
[----:B------:R-:W-:Y:S01]  /*0940*/  FMUL R6, R6, UR4 ;  /* 0x0000000406067c20 */ /* 0x000fe20008400000 */
[----:B------:R-:W-:-:S03]  /*0950*/  ISETP.NE.AND.EX P0, PT, R23, RZ, PT, P0 ;  /* 0x000000ff1700720c */ /* 0x000fc60003f05300 */
[----:B------:R-:W1:Y:S01]  /*0960*/  LDC R13, c[0x0][0x148] ;  /* 0x00005200ff0d7b82 */ /* 0x000e620000000800 */
[----:B--2---:R-:W-:-:S07]  /*0970*/  IMAD R3, R5, R8, R4 ;  /* 0x0000000805037224 */ /* 0x004fce00078e0204 */
[----:B------:R-:W2:Y:S01]  /*0980*/  LDC R19, c[0x0][0x600] ;  /* 0x00018000ff137b82 */ /* 0x000ea20000000800 */
[-CC-:B----4-:R-:W-:Y:S02]  /*0990*/  SHF.R.U64 R26, R14, R12.reuse, R7.reuse ;  /* 0x0000000c0e1a7219 */ /* 0x190fe40000001207 */
[----:B------:R-:W-:Y:S01]  /*09a0*/  SHF.R.U32.HI R5, RZ, R12, R7 ;  /* 0x0000000cff057219 */ /* 0x000fe20000011607 */
[----:B------:R-:W-:Y:S01]  /*09b0*/  IMAD.MOV.U32 R7, RZ, RZ, 0x1 ;  /* 0x00000001ff077424 */ /* 0x000fe200078e00ff */
[----:B------:R3:W4:Y:S03]  /*09c0*/  F2I.U32.TRUNC.NTZ R12, R6 ;  /* 0x00000006000c7305 */ /* 0x000726000020f000 */
[----:B------:R-:W1:Y:S01]  /*09d0*/  LDC R21, c[0x0][0x648] ;  /* 0x00019200ff157b82 */ /* 0x000e620000000800 */
[-C--:B0-----:R-:W-:Y:S02]  /*09e0*/  SHF.L.U32 R4, R9, R20.reuse, RZ ;  /* 0x0000001409047219 */ /* 0x081fe400000006ff */
[----:B------:R-:W-:-:S02]  /*09f0*/  SHF.R.U64 R28, R26, R20, R5 ;  /* 0x000000141a1c7219 */ /* 0x000fc40000001205 */
[----:B------:R-:W-:Y:S02]  /*0a00*/  LOP3.LUT R11, RZ, R4, RZ, 0x33, !PT ;  /* 0x00000004ff0b7212 */ /* 0x000fe400078e33ff */
[-C--:B------:R-:W-:Y:S01]  /*0a10*/  SHF.R.U32.HI R5, RZ, R20.reuse, R5 ;  /* 0x00000014ff057219 */ /* 0x080fe20000011605 */
[----:B------:R-:W0:Y:S01]  /*0a20*/  LDC R25, c[0x0][0x638] ;  /* 0x00018e00ff197b82 */ /* 0x000e220000000800 */
[----:B------:R-:W-:Y:S01]  /*0a30*/  SHF.L.U32 R10, R7, R20, RZ ;  /* 0x00000014070a7219 */ /* 0x000fe200000006ff */
[----:B------:R-:W-:-:S06]  /*0a40*/  IMAD.MOV.U32 R4, RZ, RZ, R28 ;  /* 0x000000ffff047224 */ /* 0x000fcc00078e001c */
[----:B------:R-:W0:Y:S01]  /*0a50*/  LDC R24, c[0x0][0x610] ;  /* 0x00018400ff187b82 */ /* 0x000e220000000800 */
[----:B---34-:R-:W-:Y:S05]  /*0a60*/  @!P0 BRA `(.L_x_6) ;  /* 0x0000000000288947 */ /* 0x018fea0003800000 */
[----:B------:R-:W3:Y:S02]  /*0a70*/  LDC R9, c[0x0][0x64c] ;  /* 0x00019300ff097b82 */ /* 0x000ee40000000800 */
[----:B---3--:R-:W-:-:S05]  /*0a80*/  IADD3 R9, P0, R28, R9, RZ ;  /* 0x000000091c097210 */ /* 0x008fca0007f1e0ff */
        /* <DEDUP_REMOVED lines=8> */
.L_x_6:
[----:B-1----:R-:W-:Y:S01]  /*0b10*/  SHF.R.U64 R4, R4, R21, R5 ;  /* 0x0000001504047219 */ /* 0x002fe20000001205 */
[----:B--2---:R-:W-:Y:S01]  /*0b20*/  VIADD R5, R19, 0xffffffff ;  /* 0xffffffff13057836 */ /* 0x004fe20000000000 */
[----:B------:R-:W-:Y:S01]  /*0b30*/  LOP3.LUT R11, R26, R11, RZ, 0xc0, !PT ;  /* 0x0000000b1a0b7212 */ /* 0x000fe200078ec0ff */
[----:B------:R-:W-:Y:S01]  /*0b40*/  IMAD.MOV R12, RZ, RZ, -R12 ;  /* 0x000000ffff0c7224 */ /* 0x000fe200078e0a0c */
[----:B------:R-:W-:Y:S01]  /*0b50*/  R2UR UR43, R27 ;  /* 0x000000001b2b72ca */ /* 0x000fe200000e0000 */
[----:B------:R-:W-:Y:S01]  /*0b60*/  IMAD.MOV R6, RZ, RZ, -R4 ;  /* 0x000000ffff067224 */ /* 0x000fe200078e0a04 */
[----:B------:R-:W-:Y:S01]  /*0b70*/  LOP3.LUT R5, R14, R5, RZ, 0xc0, !PT ;  /* 0x000000050e057212 */ /* 0x000fe200078ec0ff */
[----:B------:R-:W-:Y:S02]  /*0b80*/  @P2 IMAD R3, R13, R12, R0 ;  /* 0x0000000c0d032224 */ /* 0x000fe400078e0200 */
[----:B------:R-:W-:Y:S02]  /*0b90*/  IMAD R10, R10, R4, R11 ;  /* 0x000000040a0a7224 */ /* 0x000fe400078e020b */
[----:B0-----:R-:W-:-:S02]  /*0ba0*/  IMAD R0, R6, R25, R28 ;  /* 0x0000001906007224 */ /* 0x001fc400078e021c */
[----:B------:R-:W-:Y:S02]  /*0bb0*/  IMAD R3, R10, R24, R3 ;  /* 0x000000180a037224 */ /* 0x000fe400078e0203 */
[----:B------:R-:W-:Y:S02]  /*0bc0*/  IMAD R0, R0, R19, R5 ;  /* 0x0000001300007224 */ /* 0x000fe400078e0205 */
[----:B------:R-:W-:-:S03]  /*0bd0*/  IMAD.MOV.U32 R4, RZ, RZ, 0x1 ;  /* 0x00000001ff047424 */ /* 0x000fc600078e00ff */
[----:B------:R-:W-:Y:S02]  /*0be0*/  SEL R22, R0, R3, !P2 ;  /* 0x0000000300167207 */ /* 0x000fe40005000000 */
[----:B------:R-:W-:Y:S02]  /*0bf0*/  SEL R23, R3, R0, !P2 ;  /* 0x0000000003177207 */ /* 0x000fe40005000000 */
[----:B------:R-:W-:-:S07]  /*0c00*/  PRMT R3, R4, 0x7610, R3 ;  /* 0x0000761004037816 */ /* 0x000fce0000000003 */
.L_x_4:
[----:B------:R-:W-:-:S08]  /*0c10*/  NOP ;  /* 0x0000000000007918 */ /* 0x000fd00000000000 */
[----:B------:R-:W0:Y:S02]  /*0c20*/  USETMAXREG.TRY_ALLOC.CTAPOOL UP0, 0xe8 ;  /* 0x000000e8000079c8 */ /* 0x000e240008000600 */
[----:B0-----:R-:W-:-:S13]  /*0c30*/  PLOP3.LUT P0, PT, PT, PT, UP0, 0x80, 0x0 ;  /* 0x000000000000781c */ /* 0x001fda0003f0f008 */
[----:B------:R-:W-:Y:S05]  /*0c40*/  @!P0 BRA `(.L_x_4) ;  /* 0xfffffffc00f08947 */ /* 0x000fea000383ffff */
[----:B------:R-:W-:Y:S01]  /*0c50*/  ULDC.64 UR4, c[0x0][0x598] ;  /* 0x0001660000047ab9 */ /* 0x000fe20000000a00 */
[----:B------:R-:W-:Y:S01]  /*0c60*/  ULDC.64 UR36, c[0x0][0x208] ;  /* 0x0000820000247ab9 */ /* 0x000fe20000000a00 */
[----:B------:R-:W-:-:S04]  /*0c70*/  ISETP.NE.U32.AND P0, PT, RZ, UR4, PT ;  /* 0x00000004ff007c0c */ /* 0x000fc8000bf05070 */
[----:B------:R-:W-:-:S13]  /*0c80*/  ISETP.NE.AND.EX P0, PT, RZ, UR5, PT, P0 ;  /* 0x00000005ff007c0c */ /* 0x000fda000bf05300 */
[----:B------:R-:W-:Y:S05]  /*0c90*/  @!P0 BRA `(.L_x_7) ;  /* 0x00000000001c8947 */ /* 0x000fea0003800000 */
[----:B------:R-:W0:Y:S02]  /*0ca0*/  LDC.64 R4, c[0x0][0x598] ;  /* 0x00016600ff047b82 */ /* 0x000e240000000a00 */
[----:B0-----:R-:W2:Y:S02]  /*0cb0*/  LDG.E.64 R4, desc[UR36][R4.64] ;  /* 0x0000002404047981 */ /* 0x001ea4000c1e1b00 */
[----:B--2---:R-:W-:-:S04]  /*0cc0*/  ISETP.NE.U32.AND P0, PT, R4, RZ, PT ;  /* 0x000000ff0400720c */ /* 0x004fc80003f05070 */
[----:B------:R-:W-:-:S13]  /*0cd0*/  ISETP.NE.AND.EX P0, PT, R5, RZ, PT, P0 ;  /* 0x000000ff0500720c */ /* 0x000fda0003f05300 */
[----:B------:R-:W-:Y:S05]  /*0ce0*/  @!P0 BRA `(.L_x_7) ;  /* 0x0000000000088947 */ /* 0x000fea0003800000 */
[----:B------:R0:W5:Y:S01]  /*0cf0*/  LD.E R160, desc[UR36][R4.64] ;  /* 0x0000002404a07980 */ /* 0x000162000c101900 */
[----:B------:R-:W-:Y:S05]  /*0d00*/  BRA `(.L_x_8) ;  /* 0x0000000000247947 */ /* 0x000fea0003800000 */
.L_x_7:
[----:B------:R-:W-:Y:S02]  /*0d10*/  ULDC.64 UR4, c[0x0][0x588] ;  /* 0x0001620000047ab9 */ /* 0x000fe40000000a00 */
[----:B------:R-:W-:-:S04]  /*0d20*/  ISETP.NE.U32.AND P0, PT, RZ, UR4, PT ;  /* 0x00000004ff007c0c */ /* 0x000fc8000bf05070 */
[----:B------:R-:W-:-:S13]  /*0d30*/  ISETP.NE.AND.EX P0, PT, RZ, UR5, PT, P0 ;  /* 0x00000005ff007c0c */ /* 0x000fda000bf05300 */
[----:B------:R-:W-:Y:S05]  /*0d40*/  @!P0 BRA `(.L_x_9) ;  /* 0x00000000000c8947 */ /* 0x000fea0003800000 */
[----:B------:R-:W0:Y:S02]  /*0d50*/  LDC.64 R160, c[0x0][0x588] ;  /* 0x00016200ffa07b82 */ /* 0x000e240000000a00 */
[----:B0-----:R1:W5:Y:S01]  /*0d60*/  LDG.E R160, desc[UR36][R160.64] ;  /* 0x00000024a0a07981 */ /* 0x001362000c1e1900 */
[----:B------:R-:W-:Y:S05]  /*0d70*/  BRA `(.L_x_8) ;  /* 0x0000000000087947 */ /* 0x000fea0003800000 */
.L_x_9:
[----:B------:R-:W-:Y:S02]  /*0d80*/  ULDC UR4, c[0x0][0x580] ;  /* 0x0001600000047ab9 */ /* 0x000fe40000000800 */
[----:B------:R-:W-:-:S07]  /*0d90*/  IMAD.U32 R160, RZ, RZ, UR4 ;  /* 0x00000004ffa07e24 */ /* 0x000fce000f8e00ff */
.L_x_8:
[----:B------:R-:W-:Y:S02]  /*0da0*/  ULDC.64 UR4, c[0x0][0x5a0] ;  /* 0x0001680000047ab9 */ /* 0x000fe40000000a00 */
[----:B------:R-:W-:-:S04]  /*0db0*/  ISETP.NE.U32.AND P0, PT, RZ, UR4, PT ;  /* 0x00000004ff007c0c */ /* 0x000fc8000bf05070 */
[----:B------:R-:W-:-:S13]  /*0dc0*/  ISETP.NE.AND.EX P0, PT, RZ, UR5, PT, P0 ;  /* 0x00000005ff007c0c */ /* 0x000fda000bf05300 */
[----:B------:R-:W-:Y:S05]  /*0dd0*/  @!P0 BRA `(.L_x_10) ;  /* 0x00000000001c8947 */ /* 0x000fea0003800000 */
[----:B0-----:R-:W0:Y:S02]  /*0de0*/  LDC.64 R4, c[0x0][0x5a0] ;  /* 0x00016800ff047b82 */ /* 0x001e240000000a00 */
[----:B0-----:R-:W2:Y:S02]  /*0df0*/  LDG.E.64 R4, desc[UR36][R4.64] ;  /* 0x0000002404047981 */ /* 0x001ea4000c1e1b00 */
[----:B--2---:R-:W-:-:S04]  /*0e00*/  ISETP.NE.U32.AND P0, PT, R4, RZ, PT ;  /* 0x000000ff0400720c */ /* 0x004fc80003f05070 */
[----:B------:R-:W-:-:S13]  /*0e10*/  ISETP.NE.AND.EX P0, PT, R5, RZ, PT, P0 ;  /* 0x000000ff0500720c */ /* 0x000fda0003f05300 */
[----:B------:R-:W-:Y:S05]  /*0e20*/  @!P0 BRA `(.L_x_10) ;  /* 0x0000000000088947 */ /* 0x000fea0003800000 */
[----:B-1----:R0:W5:Y:S01]  /*0e30*/  LD.E R161, desc[UR36][R4.64] ;  /* 0x0000002404a17980 */ /* 0x002162000c101900 */
[----:B------:R-:W-:Y:S05]  /*0e40*/  BRA `(.L_x_11) ;  /* 0x0000000000247947 */ /* 0x000fea0003800000 */
.L_x_10:
[----:B------:R-:W-:Y:S02]  /*0e50*/  ULDC.64 UR4, c[0x0][0x590] ;  /* 0x0001640000047ab9 */ /* 0x000fe40000000a00 */
[----:B------:R-:W-:-:S04]  /*0e60*/  ISETP.NE.U32.AND P0, PT, RZ, UR4, PT ;  /* 0x00000004ff007c0c */ /* 0x000fc8000bf05070 */
[----:B------:R-:W-:-:S13]  /*0e70*/  ISETP.NE.AND.EX P0, PT, RZ, UR5, PT, P0 ;  /* 0x00000005ff007c0c */ /* 0x000fda000bf05300 */
[----:B------:R-:W-:Y:S05]  /*0e80*/  @!P0 BRA `(.L_x_12) ;  /* 0x00000000000c8947 */ /* 0x000fea0003800000 */
[----:B0-----:R-:W1:Y:S02]  /*0e90*/  LDC.64 R4, c[0x0][0x590] ;  /* 0x00016400ff047b82 */ /* 0x001e640000000a00 */
[----:B-1----:R1:W5:Y:S01]  /*0ea0*/  LDG.E R161, desc[UR36][R4.64] ;  /* 0x0000002404a17981 */ /* 0x002362000c1e1900 */
[----:B------:R-:W-:Y:S05]  /*0eb0*/  BRA `(.L_x_11) ;  /* 0x0000000000087947 */ /* 0x000fea0003800000 */
.L_x_12:
[----:B------:R-:W-:Y:S02]  /*0ec0*/  ULDC UR4, c[0x0][0x584] ;  /* 0x0001610000047ab9 */ /* 0x000fe40000000800 */
[----:B-1----:R-:W-:-:S07]  /*0ed0*/  IMAD.U32 R161, RZ, RZ, UR4 ;  /* 0x00000004ffa17e24 */ /* 0x002fce000f8e00ff */
.L_x_11:
[----:B------:R-:W-:-:S13]  /*0ee0*/  LOP3.LUT P0, RZ, R3, 0xff, RZ, 0xc0, !PT ;  /* 0x000000ff03ff7812 */ /* 0x000fda000780c0ff */
[----:B------:R-:W-:Y:S05]  /*0ef0*/  @!P0 EXIT ;  /* 0x000000000000894d */ /* 0x000fea0003800000 */
[----:B------:R-:W-:Y:S01]  /*0f00*/  ULDC UR4, c[0x0][0x28c] ;  /* 0x0000a30000047ab9 */ /* 0x000fe20000000800 */
[C---:B------:R-:W-:Y:S01]  /*0f10*/  LOP3.LUT R163, R18.reuse, 0x1f, RZ, 0xc0, !PT ;  /* 0x0000001f12a37812 */ /* 0x040fe200078ec0ff */
[----:B------:R-:W-:Y:S01]  /*0f20*/  UIADD3 UR4, UR4, 0x7f, URZ ;  /* 0x0000007f04047890 */ /* 0x000fe2000fffe03f */
[----:B------:R-:W-:Y:S01]  /*0f30*/  LOP3.LUT R162, R18, 0xf, RZ, 0xc0, !PT ;  /* 0x0000000f12a27812 */ /* 0x000fe200078ec0ff */
[----:B------:R-:W-:Y:S01]  /*0f40*/  UMOV UR38, URZ ;  /* 0x0000003f00267c82 */ /* 0x000fe20008000000 */
[----:B------:R-:W-:Y:S01]  /*0f50*/  SHF.R.U32.HI R163, RZ, 0x4, R163 ;  /* 0x00000004ffa37819 */ /* 0x000fe200000116a3 */
[----:B------:R-:W-:Y:S01]  /*0f60*/  USHF.R.S32.HI UR5, URZ, 0x1f, UR4 ;  /* 0x0000001f3f057899 */ /* 0x000fe20008011404 */
[----:B------:R-:W-:-:S03]  /*0f70*/  UMOV UR39, URZ ;  /* 0x0000003f00277c82 */ /* 0x000fc60008000000 */
[----:B------:R-:W-:-:S04]  /*0f80*/  ULEA.HI UR5, UR5, UR4, URZ, 0x7 ;  /* 0x0000000405057291 */ /* 0x000fc8000f8f383f */
[----:B------:R-:W-:-:S12]  /*0f90*/  USHF.R.S32.HI UR41, URZ, 0x7, UR5 ;  /* 0x000000073f297899 */ /* 0x000fd80008011405 */
.L_x_312:
[----:B------:R-:W2:Y:S01]  /*0fa0*/  S2UR UR4, SR_CgaCtaId ;  /* 0x00000000000479c3 */ /* 0x000ea20000008800 */
[----:B------:R-:W-:Y:S01]  /*0fb0*/  UMOV UR42, 0x400 ;  /* 0x00000400002a7882 */ /* 0x000fe20000000000 */
[----:B------:R-:W-:-:S06]  /*0fc0*/  SHF.R.U32.HI R24, RZ, 0x5, R18 ;  /* 0x00000005ff187819 */ /* 0x000fcc0000011612 */
[----:B------:R-:W3:Y:S01]  /*0fd0*/  SHFL.IDX PT, R24, R24, RZ, 0x1f ;  /* 0x00001fff18187589 */ /* 0x000ee200000e0000 */
[----:B--2---:R-:W-:-:S04]  /*0fe0*/  ULEA UR42, UR4, UR42, 0x18 ;  /* 0x0000002a042a7291 */ /* 0x004fc8000f8ec03f */
[----:B------:R-:W-:-:S04]  /*0ff0*/  UIADD3 UR4, UR42, 0x800, URZ ;  /* 0x000008002a047890 */ /* 0x000fc8000fffe03f */
[----:B------:R-:W-:-:S06]  /*1000*/  ULOP3.LUT UP0, URZ, UR4, 0x3ff, URZ, 0xc0, !UPT ;  /* 0x000003ff043f7892 */ /* 0x000fcc000f80c03f */
[----:B------:R-:W-:-:S13]  /*1010*/  PLOP3.LUT P0, PT, PT, PT, UP0, 0x80, 0x0 ;  /* 0x000000000000781c */ /* 0x000fda0003f0f008 */
[----:B0--34-:R-:W-:Y:S05]  /*1020*/  @!P0 BRA `(.L_x_13) ;  /* 0x0000000000408947 */ /* 0x019fea0003800000 */
[----:B------:R-:W-:Y:S01]  /*1030*/  MOV R0, 0x0 ;  /* 0x0000000000007802 */ /* 0x000fe20000000f00 */
[----:B------:R-:W-:Y:S01]  /*1040*/  ULDC.64 UR4, c[0x4][0x78] ;  /* 0x01001e0000047ab9 */ /* 0x000fe20000000a00 */
[----:B------:R-:W-:Y:S01]  /*1050*/  ULDC.64 UR6, c[0x4][0x8] ;  /* 0x0100020000067ab9 */ /* 0x000fe20000000a00 */
[----:B01----:R-:W-:Y:S01]  /*1060*/  IMAD.U32 R4, RZ, RZ, UR4 ;  /* 0x00000004ff047e24 */ /* 0x003fe2000f8e00ff */
[----:B------:R0:W1:Y:S01]  /*1070*/  LDC.64 R14, c[0x4][R0] ;  /* 0x01000000000e7b82 */ /* 0x0000620000000a00 */
[----:B------:R-:W-:Y:S01]  /*1080*/  IMAD.U32 R5, RZ, RZ, UR5 ;  /* 0x00000005ff057e24 */ /* 0x000fe2000f8e00ff */
[----:B------:R-:W-:Y:S01]  /*1090*/  ULDC.64 UR4, c[0x4][0x80] ;  /* 0x0100200000047ab9 */ /* 0x000fe20000000a00 */
[----:B------:R-:W-:Y:S02]  /*10a0*/  IMAD.U32 R10, RZ, RZ, UR6 ;  /* 0x00000006ff0a7e24 */ /* 0x000fe4000f8e00ff */
[----:B------:R-:W-:Y:S02]  /*10b0*/  IMAD.U32 R6, RZ, RZ, UR4 ;  /* 0x00000004ff067e24 */ /* 0x000fe4000f8e00ff */
[----:B------:R-:W-:-:S02]  /*10c0*/  IMAD.U32 R7, RZ, RZ, UR5 ;  /* 0x00000005ff077e24 */ /* 0x000fc4000f8e00ff */
[----:B------:R-:W-:Y:S02]  /*10d0*/  IMAD.U32 R11, RZ, RZ, UR7 ;  /* 0x00000007ff0b7e24 */ /* 0x000fe4000f8e00ff */
[----:B------:R-:W-:Y:S02]  /*10e0*/  IMAD.MOV.U32 R8, RZ, RZ, 0x70 ;  /* 0x00000070ff087424 */ /* 0x000fe400078e00ff */
[----:B------:R-:W-:Y:S02]  /*10f0*/  IMAD.MOV.U32 R12, RZ, RZ, 0x1 ;  /* 0x00000001ff0c7424 */ /* 0x000fe400078e00ff */
[----:B0-----:R-:W-:-:S07]  /*1100*/  IMAD.MOV.U32 R13, RZ, RZ, RZ ;  /* 0x000000ffff0d7224 */ /* 0x001fce00078e00ff */
[----:B------:R-:W-:-:S07]  /*1110*/  LEPC R20, `(.L_x_13) ;  /* 0x000000001014794e */ /* 0x000fce0000000000 */
[----:B-1---5:R-:W-:Y:S05]  /*1120*/  CALL.ABS.NOINC R14 ;  /* 0x000000000e007343 */ /* 0x022fea0003c00000 */
.L_x_13:
[----:B------:R-:W-:-:S04]  /*1130*/  IMAD.U32 R165, RZ, RZ, UR42 ;  /* 0x0000002affa57e24 */ /* 0x000fc8000f8e00ff */
[----:B------:R-:W-:-:S05]  /*1140*/  VIADD R51, R165, 0x10800 ;  /* 0x00010800a5337836 */ /* 0x000fca0000000000 */
[----:B------:R-:W-:-:S13]  /*1150*/  LOP3.LUT P0, RZ, R51, 0x3ff, RZ, 0xc0, !PT ;  /* 0x000003ff33ff7812 */ /* 0x000fda000780c0ff */
[----:B------:R-:W-:Y:S05]  /*1160*/  @!P0 BRA `(.L_x_14) ;  /* 0x00000000007c8947 */ /* 0x000fea0003800000 */
        /* <DEDUP_REMOVED lines=16> */
.L_x_15:
[----:B------:R0:W1:Y:S01]  /*1270*/  LDC.64 R14, c[0x4][R19] ;  /* 0x01000000130e7b82 */ /* 0x0000620000000a00 */
[----:B------:R-:W-:Y:S01]  /*1280*/  ULDC.64 UR4, c[0x4][0x78] ;  /* 0x01001e0000047ab9 */ /* 0x000fe20000000a00 */
[----:B------:R-:W-:Y:S01]  /*1290*/  ULDC.64 UR6, c[0x4][0x80] ;  /* 0x0100200000067ab9 */ /* 0x000fe20000000a00 */
[----:B------:R-:W-:Y:S02]  /*12a0*/  IMAD.U32 R4, RZ, RZ, UR4 ;  /* 0x00000004ff047e24 */ /* 0x000fe4000f8e00ff */
        /* <DEDUP_REMOVED lines=10> */
[----:B-1----:R-:W-:Y:S05]  /*1350*/  CALL.ABS.NOINC R14 ;  /* 0x000000000e007343 */ /* 0x002fea0003c00000 */
.L_x_14:
[----:B------:R-:W-:Y:S01]  /*1360*/  ULOP3.LUT UR4, UR40, 0x1, URZ, 0xfc, !UPT ;  /* 0x0000000128047892 */ /* 0x000fe2000f8efc3f */
[----:B------:R-:W-:-:S04]  /*1370*/  LOP3.LUT R13, R18, 0x80, RZ, 0xc0, !PT ;  /* 0x00000080120d7812 */ /* 0x000fc800078ec0ff */
[----:B------:R-:W-:Y:S01]  /*1380*/  SHF.R.U32.HI R13, RZ, 0x7, R13 ;  /* 0x00000007ff0d7819 */ /* 0x000fe2000001160d */
[----:B------:R-:W-:Y:S01]  /*1390*/  IMAD.U32 R0, RZ, RZ, UR4 ;  /* 0x00000004ff007e24 */ /* 0x000fe2000f8e00ff */
[----:B------:R-:W-:-:S04]  /*13a0*/  UMOV UR4, 0xffffffff ;  /* 0xffffffff00047882 */ /* 0x000fc80000000000 */
[----:B------:R-:W-:Y:S01]  /*13b0*/  ISETP.NE.AND P3, PT, R0, 0x3, PT ;  /* 0x000000030000780c */ /* 0x000fe20003f65270 */
[----:B------:R-:W-:-:S12]  /*13c0*/  BRA.DIV UR4, `(.L_x_16) ;  /* 0x000000ca04f47947 */ /* 0x000fd8000b800000 */
.L_x_340:
[----:B------:R-:W-:Y:S05]  /*13d0*/  @!P3 BRA `(.L_x_17) ;  /* 0x000000000004b947 */ /* 0x000fea0003800000 */
[----:B------:R-:W-:Y:S01]  /*13e0*/  BPT.TRAP 0x1 ;  /* 0x000000040000795c */ /* 0x000fe20000300000 */
.L_x_17:
[----:B------:R-:W-:Y:S02]  /*13f0*/  IMAD.U32 R3, RZ, RZ, UR39 ;  /* 0x00000027ff037e24 */ /* 0x000fe4000f8e00ff */
[----:B------:R-:W-:-:S03]  /*1400*/  IMAD.U32 R0, RZ, RZ, UR38 ;  /* 0x00000026ff007e24 */ /* 0x000fc6000f8e00ff */
[----:B------:R-:W-:Y:S02]  /*1410*/  LEA R3, R3, UR42, 0x3 ;  /* 0x0000002a03037c11 */ /* 0x000fe4000f8e18ff */
[----:B------:R-:W-:-:S04]  /*1420*/  SHF.L.U32 R0, R0, 0x1f, RZ ;  /* 0x0000001f00007819 */ /* 0x000fc800000006ff */
[----:B------:R2:W3:Y:S01]  /*1430*/  SYNCS.PHASECHK.TRANS64.TRYWAIT P0, [R3+URZ], R0 ;  /* 0x00000000030075a7 */ /* 0x0004e2000800017f */
[----:B------:R-:W-:Y:S05]  /*1440*/  @!P3 BRA `(.L_x_18) ;  /* 0x000000000004b947 */ /* 0x000fea0003800000 */
[----:B------:R-:W-:Y:S01]  /*1450*/  BPT.TRAP 0x1 ;  /* 0x000000040000795c */ /* 0x000fe20000300000 */
.L_x_18:
[----:B---3--:R-:W-:Y:S05]  /*1460*/  @P0 BRA `(.L_x_19) ;  /* 0x0000000000080947 */ /* 0x008fea0003800000 */
[----:B------:R-:W3:Y:S02]  /*1470*/  SYNCS.PHASECHK.TRANS64.TRYWAIT P0, [R3+URZ], R0 ;  /* 0x00000000030075a7 */ /* 0x000ee4000800017f */
[----:B---3--:R-:W-:Y:S05]  /*1480*/  @!P0 BRA `(.L_x_20) ;  /* 0x000000c800e08947 */ /* 0x008fea0003800000 */
.L_x_19:
[----:B------:R-:W-:-:S04]  /*1490*/  UIADD3 UR4, UR39, 0x1, URZ ;  /* 0x0000000127047890 */ /* 0x000fc8000fffe03f */
[----:B------:R-:W-:Y:S02]  /*14a0*/  UISETP.NE.AND UP0, UPT, UR4, 0x4, UPT ;  /* 0x000000040400788c */ /* 0x000fe4000bf05270 */
[----:B--23--:R-:W-:Y:S02]  /*14b0*/  IMAD.U32 R0, RZ, RZ, UR4 ;  /* 0x00000004ff007e24 */ /* 0x00cfe4000f8e00ff */
[----:B------:R-:W-:Y:S02]  /*14c0*/  USEL UR4, URZ, 0x1, UP0 ;  /* 0x000000013f047887 */ /* 0x000fe40008000000 */
[----:B------:R-:W-:Y:S02]  /*14d0*/  PLOP3.LUT P0, PT, PT, PT, UP0, 0x80, 0x0 ;  /* 0x000000000000781c */ /* 0x000fe40003f0f008 */
[----:B------:R-:W-:Y:S02]  /*14e0*/  ULOP3.LUT UR4, UR38, UR4, URZ, 0x3c, !UPT ;  /* 0x0000000426047292 */ /* 0x000fe4000f8e3c3f */
[----:B------:R-:W-:-:S04]  /*14f0*/  SEL R0, R0, RZ, P0 ;  /* 0x000000ff00007207 */ /* 0x000fc80000000000 */
[----:B------:R-:W-:Y:S01]  /*1500*/  IMAD.U32 R167, RZ, RZ, UR4 ;  /* 0x00000004ffa77e24 */ /* 0x000fe2000f8e00ff */
[----:B------:R-:W-:Y:S06]  /*1510*/  @!P3 BRA `(.L_x_21) ;  /* 0x000000000004b947 */ /* 0x000fec0003800000 */
[----:B------:R-:W-:Y:S01]  /*1520*/  BPT.TRAP 0x1 ;  /* 0x000000040000795c */ /* 0x000fe20000300000 */
.L_x_21:
[C---:B------:R-:W-:Y:S01]  /*1530*/  IMAD.SHL.U32 R6, R18.reuse, 0x200, RZ ;  /* 0x0000020012067824 */ /* 0x040fe200078e00ff */
[C---:B01----:R-:W-:Y:S01]  /*1540*/  LOP3.LUT R4, R18.reuse, 0x2, RZ, 0xc0, !PT ;  /* 0x0000000212047812 */ /* 0x043fe200078ec0ff */
[----:B------:R-:W-:Y:S01]  /*1550*/  USHF.L.U32 UR4, UR39, 0xe, URZ ;  /* 0x0000000e27047899 */ /* 0x000fe2000800063f */
[----:B------:R-:W-:Y:S01]  /*1560*/  SHF.R.U32.HI R3, RZ, 0x2, R18 ;  /* 0x00000002ff037819 */ /* 0x000fe20000011612 */
[----:B------:R-:W-:Y:S01]  /*1570*/  IMAD.U32 R47, RZ, RZ, UR39 ;  /* 0x00000027ff2f7e24 */ /* 0x000fe2000f8e00ff */
[----:B------:R-:W-:Y:S01]  /*1580*/  LOP3.LUT R5, R18, 0xe0, RZ, 0xc0, !PT ;  /* 0x000000e012057812 */ /* 0x000fe200078ec0ff */
[----:B------:R-:W-:Y:S01]  /*1590*/  IMAD.SHL.U32 R8, R4, 0x200, RZ ;  /* 0x0000020004087824 */ /* 0x000fe200078e00ff */
[----:B------:R-:W-:Y:S01]  /*15a0*/  LOP3.LUT R6, R6, 0x200, RZ, 0xc0, !PT ;  /* 0x0000020006067812 */ /* 0x000fe200078ec0ff */
[----:B------:R-:W-:Y:S01]  /*15b0*/  IMAD.SHL.U32 R4, R18, 0x40, RZ ;  /* 0x0000004012047824 */ /* 0x000fe200078e00ff */
[----:B------:R-:W-:Y:S01]  /*15c0*/  LOP3.LUT R3, R3, 0x7, RZ, 0xc0, !PT ;  /* 0x0000000703037812 */ /* 0x000fe200078ec0ff */
[----:B------:R-:W-:Y:S01]  /*15d0*/  BSSY B0, `(.L_x_22) ;  /* 0x00000e9000007945 */ /* 0x000fe20003800000 */
[----:B------:R-:W-:-:S02]  /*15e0*/  LEA.HI R5, R5, R6, RZ, 0x1f ;  /* 0x0000000605057211 */ /* 0x000fc400078ff8ff */
[----:B------:R-:W-:Y:S01]  /*15f0*/  LOP3.LUT R3, R8, 0xfffffe00, R3, 0xe2, !PT ;  /* 0xfffffe0008037812 */ /* 0x000fe200078ee203 */
[----:B------:R-:W-:Y:S01]  /*1600*/  IMAD.MOV.U32 R8, RZ, RZ, 0x8d10d10 ;  /* 0x08d10d10ff087424 */ /* 0x000fe200078e00ff */
[----:B------:R-:W-:Y:S02]  /*1610*/  LOP3.LUT R4, R5, 0x40, R4, 0x78, !PT ;  /* 0x0000004005047812 */ /* 0x000fe400078e7804 */
[----:B------:R-:W-:Y:S02]  /*1620*/  R2P PR, R18, 0x60 ;  /* 0x0000006012007804 */ /* 0x000fe40000000000 */
[----:B------:R-:W-:Y:S01]  /*1630*/  LOP3.LUT R5, R3, R4, RZ, 0xfc, !PT ;  /* 0x0000000403057212 */ /* 0x000fe200078efcff */
[----:B------:R-:W-:Y:S01]  /*1640*/  IMAD.MOV.U32 R4, RZ, RZ, 0x90 ;  /* 0x00000090ff047424 */ /* 0x000fe200078e00ff */
[----:B------:R-:W-:Y:S01]  /*1650*/  LEA R14, R0, UR42, 0x3 ;  /* 0x0000002a000e7c11 */ /* 0x000fe2000f8e18ff */
[----:B------:R-:W-:Y:S01]  /*1660*/  IMAD.MOV.U32 R3, RZ, RZ, 0x120 ;  /* 0x00000120ff037424 */ /* 0x000fe200078e00ff */
[----:B------:R-:W-:-:S02]  /*1670*/  LOP3.LUT R9, R5, UR4, RZ, 0xfc, !PT ;  /* 0x0000000405097c12 */ /* 0x000fc4000f8efcff */
[----:B------:R-:W-:Y:S02]  /*1680*/  SEL R4, R4, 0x70, !P5 ;  /* 0x0000007004047807 */ /* 0x000fe40006800000 */
[----:B------:R-:W-:Y:S01]  /*1690*/  SEL R3, R3, 0xe0, !P6 ;  /* 0x000000e003037807 */ /* 0x000fe20007000000 */
[----:B------:R-:W-:Y:S01]  /*16a0*/  VIADD R11, R9, UR42 ;  /* 0x0000002a090b7c36 */ /* 0x000fe20008000000 */
[----:B------:R-:W-:Y:S02]  /*16b0*/  SHF.L.U32 R29, R167, 0x1f, RZ ;  /* 0x0000001fa71d7819 */ /* 0x000fe400000006ff */
[----:B------:R-:W-:Y:S01]  /*16c0*/  SHF.R.S32.HI R7, RZ, 0x1f, R24 ;  /* 0x0000001fff077819 */ /* 0x000fe20000011418 */
[C---:B------:R-:W-:Y:S01]  /*16d0*/  IMAD.IADD R12, R11.reuse, 0x1, R4 ;  /* 0x000000010b0c7824 */ /* 0x040fe200078e0204 */
[----:B------:R0:W1:Y:S01]  /*16e0*/  SYNCS.PHASECHK.TRANS64.TRYWAIT P0, [R14+URZ], R29 ;  /* 0x0000001d0e0075a7 */ /* 0x000062000800017f */
[----:B------:R-:W-:Y:S01]  /*16f0*/  IMAD.IADD R11, R11, 0x1, R3 ;  /* 0x000000010b0b7824 */ /* 0x000fe200078e0203 */
[----:B------:R-:W-:Y:S01]  /*1700*/  LDS.U8 R15, [R9+UR42+0x800] ;  /* 0x0008002a090f7984 */ /* 0x000fe20008000000 */
[----:B------:R-:W-:-:S02]  /*1710*/  LEA.HI R6, R7, R24, RZ, 0x2 ;  /* 0x0000001807067211 */ /* 0x000fc400078f10ff */
[----:B------:R-:W-:Y:S01]  /*1720*/  IMAD.IADD R10, R4, 0x1, R11 ;  /* 0x00000001040a7824 */ /* 0x000fe200078e020b */
[----:B------:R-:W-:Y:S01]  /*1730*/  LDS.U8 R19, [R9+UR42+0x808] ;  /* 0x0008082a09137984 */ /* 0x000fe20008000000 */
[----:B------:R-:W-:Y:S02]  /*1740*/  LOP3.LUT R13, R6, 0xfffffffc, RZ, 0xc0, !PT ;  /* 0xfffffffc060d7812 */ /* 0x000fe400078ec0ff */
[----:B------:R-:W-:Y:S01]  /*1750*/  LEA.HI R6, R7, R24, RZ, 0x3 ;  /* 0x0000001807067211 */ /* 0x000fe200078f18ff */
[----:B------:R-:W-:Y:S01]  /*1760*/  LDS.U8 R21, [R9+UR42+0x1000] ;  /* 0x0010002a09157984 */ /* 0x000fe20008000000 */
[----:B0-----:R-:W-:Y:S01]  /*1770*/  IMAD.MOV.U32 R14, RZ, RZ, RZ ;  /* 0x000000ffff0e7224 */ /* 0x001fe200078e00ff */
[----:B------:R-:W-:Y:S01]  /*1780*/  LEA R47, R47, 0x10800, 0xf ;  /* 0x000108002f2f7811 */ /* 0x000fe200078e78ff */
[----:B------:R-:W-:Y:S01]  /*1790*/  IMAD.IADD R13, R24, 0x1, -R13 ;  /* 0x00000001180d7824 */ /* 0x000fe200078e0a0d */
[----:B------:R-:W-:Y:S01]  /*17a0*/  LDS.U8 R25, [R9+UR42+0x1008] ;  /* 0x0010082a09197984 */ /* 0x000fe20008000000 */
[----:B------:R-:W-:Y:S01]  /*17b0*/  IMAD.MOV.U32 R24, RZ, RZ, -0x650a62f0 ;  /* 0x9af59d10ff187424 */ /* 0x000fe200078e00ff */
[----:B------:R-:W-:Y:S01]  /*17c0*/  SHF.R.S32.HI R6, RZ, 0x3, R6 ;  /* 0x00000003ff067819 */ /* 0x000fe20000011406 */
[C---:B------:R-:W-:Y:S01]  /*17d0*/  IMAD R7, R13.reuse, 0xc, RZ ;  /* 0x0000000c0d077824 */ /* 0x040fe200078e02ff */
[----:B------:R-:W0:Y:S01]  /*17e0*/  LDS.U8 R20, [R12+0x800] ;  /* 0x000800000c147984 */ /* 0x000e220000000000 */
[----:B------:R-:W-:-:S03]  /*17f0*/  VIADD R13, R13, 0x4 ;  /* 0x000000040d0d7836 */ /* 0x000fc60000000000 */
[----:B------:R-:W2:Y:S01]  /*1800*/  LDS.U8 R28, [R12+0x808] ;  /* 0x000808000c1c7984 */ /* 0x000ea20000000000 */
[-C--:B------:R-:W-:Y:S02]  /*1810*/  SHF.R.U64 R24, R24, R7.reuse, 0xdd3f ;  /* 0x0000dd3f18187419 */ /* 0x080fe40000001207 */
[----:B------:R-:W-:Y:S01]  /*1820*/  SHF.R.U64 R27, R8, R7, 0xb08b ;  /* 0x0000b08b081b7419 */ /* 0x000fe20000001207 */
[----:B------:R-:W3:Y:S01]  /*1830*/  LDS.U8 R34, [R12+0x1000] ;  /* 0x001000000c227984 */ /* 0x000ee20000000000 */
[----:B------:R-:W-:Y:S01]  /*1840*/  IMAD R8, R6, 0x3, RZ ;  /* 0x0000000306087824 */ /* 0x000fe200078e02ff */
[----:B------:R-:W-:Y:S02]  /*1850*/  LOP3.LUT R7, R24, 0xfff, RZ, 0xc0, !PT ;  /* 0x00000fff18077812 */ /* 0x000fe400078ec0ff */
[----:B------:R-:W4:Y:S01]  /*1860*/  LDS.U8 R38, [R12+0x1008] ;  /* 0x001008000c267984 */ /* 0x000f220000000000 */
[----:B------:R-:W-:Y:S02]  /*1870*/  LOP3.LUT R27, R27, 0xfff, RZ, 0xc0, !PT ;  /* 0x00000fff1b1b7812 */ /* 0x000fe400078ec0ff */
[-C--:B------:R-:W-:Y:S01]  /*1880*/  SHF.R.U32.HI R7, RZ, R8.reuse, R7 ;  /* 0x00000008ff077219 */ /* 0x080fe20000011607 */
[----:B------:R-:W1:Y:S01]  /*1890*/  LDS.U8 R26, [R11+0x800] ;  /* 0x000800000b1a7984 */ /* 0x000e620000000000 */
[----:B------:R-:W-:-:S03]  /*18a0*/  SHF.R.U32.HI R8, RZ, R8, R27 ;  /* 0x00000008ff087219 */ /* 0x000fc6000001161b */
[----:B------:R-:W1:Y:S04]  /*18b0*/  LDS.U8 R30, [R11+0x808] ;  /* 0x000808000b1e7984 */ /* 0x000e680000000000 */
[----:B------:R-:W1:Y:S04]  /*18c0*/  LDS.U8 R36, [R11+0x1000] ;  /* 0x001000000b247984 */ /* 0x000e680000000000 */
[----:B------:R-:W1:Y:S04]  /*18d0*/  LDS.U8 R40, [R11+0x1008] ;  /* 0x001008000b287984 */ /* 0x000e680000000000 */
[----:B------:R-:W1:Y:S04]  /*18e0*/  LDS.U8 R152, [R10+0x800] ;  /* 0x000800000a987984 */ /* 0x000e680000000000 */
[----:B------:R-:W1:Y:S04]  /*18f0*/  LDS.U8 R32, [R10+0x808] ;  /* 0x000808000a207984 */ /* 0x000e680000000000 */
[----:B------:R-:W1:Y:S01]  /*1900*/  LDS.U8 R154, [R10+0x1000] ;  /* 0x001000000a9a7984 */ /* 0x000e620000000000 */
[----:B0-----:R-:W-:-:S03]  /*1910*/  PRMT R15, R20, 0x7604, R15 ;  /* 0x00007604140f7816 */ /* 0x001fc6000000000f */
[----:B------:R-:W0:Y:S01]  /*1920*/  LDS.U8 R42, [R10+0x1008] ;  /* 0x001008000a2a7984 */ /* 0x000e220000000000 */
[----:B--2---:R-:W-:Y:S02]  /*1930*/  PRMT R19, R28, 0x7604, R19 ;  /* 0x000076041c137816 */ /* 0x004fe40000000013 */
[----:B---3--:R-:W-:Y:S02]  /*1940*/  PRMT R21, R34, 0x7604, R21 ;  /* 0x0000760422157816 */ /* 0x008fe40000000015 */
[----:B----4-:R-:W-:Y:S02]  /*1950*/  PRMT R25, R38, 0x7604, R25 ;  /* 0x0000760426197816 */ /* 0x010fe40000000019 */
[----:B-1----:R-:W-:Y:S02]  /*1960*/  PRMT R15, R26, 0x7054, R15 ;  /* 0x000070541a0f7816 */ /* 0x002fe4000000000f */
[----:B------:R-:W-:Y:S02]  /*1970*/  PRMT R19, R30, 0x7054, R19 ;  /* 0x000070541e137816 */ /* 0x000fe40000000013 */
[----:B------:R-:W-:-:S02]  /*1980*/  PRMT R21, R36, 0x7054, R21 ;  /* 0x0000705424157816 */ /* 0x000fc40000000015 */
[----:B------:R-:W-:Y:S02]  /*1990*/  PRMT R25, R40, 0x7054, R25 ;  /* 0x0000705428197816 */ /* 0x000fe40000000019 */
[----:B------:R-:W-:Y:S02]  /*19a0*/  PRMT R152, R152, 0x654, R15 ;  /* 0x0000065498987816 */ /* 0x000fe4000000000f */
[----:B------:R-:W-:Y:S02]  /*19b0*/  PRMT R153, R32, 0x654, R19 ;  /* 0x0000065420997816 */ /* 0x000fe40000000013 */
[----:B------:R-:W-:Y:S02]  /*19c0*/  PRMT R154, R154, 0x654, R21 ;  /* 0x000006549a9a7816 */ /* 0x000fe40000000015 */
[----:B0-----:R-:W-:-:S07]  /*19d0*/  PRMT R155, R42, 0x654, R25 ;  /* 0x000006542a9b7816 */ /* 0x001fce0000000019 */
.L_x_26:
[----:B------:R-:W-:Y:S01]  /*19e0*/  IMAD.MOV.U32 R49, RZ, RZ, R14 ;  /* 0x000000ffff317224 */ /* 0x000fe200078e000e */
[----:B------:R-:W-:Y:S01]  /*19f0*/  BSSY B1, `(.L_x_23) ;  /* 0x00000a5000017945 */ /* 0x000fe20003800000 */
[----:B------:R-:W-:Y:S02]  /*1a00*/  VIADD R14, R14, 0x1 ;  /* 0x000000010e0e7836 */ /* 0x000fe40000000000 */
[----:B------:R-:W-:Y:S02]  /*1a10*/  IMAD.MOV.U32 R19, RZ, RZ, RZ ;  /* 0x000000ffff137224 */ /* 0x000fe400078e00ff */
[----:B------:R-:W-:Y:S01]  /*1a20*/  IMAD.MOV.U32 R20, RZ, RZ, R8 ;  /* 0x000000ffff147224 */ /* 0x000fe200078e0008 */
[----:B------:R-:W-:Y:S01]  /*1a30*/  ISETP.GE.U32.AND P4, PT, R14, 0x2, PT ;  /* 0x000000020e00780c */ /* 0x000fe20003f86070 */
[----:B0-----:R-:W-:-:S12]  /*1a40*/  IMAD.MOV.U32 R21, RZ, RZ, R7 ;  /* 0x000000ffff157224 */ /* 0x001fd800078e0007 */
.L_x_25:
[----:B0-----:R-:W-:Y:S01]  /*1a50*/  IMAD R15, R19, 0x2, R6 ;  /* 0x00000002130f7824 */ /* 0x001fe200078e0206 */
[----:B------:R-:W-:Y:S01]  /*1a60*/  LOP3.LUT R24, R21, 0x7, RZ, 0xc0, !PT ;  /* 0x0000000715187812 */ /* 0x000fe200078ec0ff */
[----:B------:R-:W-:Y:S01]  /*1a70*/  IMAD.MOV.U32 R50, RZ, RZ, 0x90 ;  /* 0x00000090ff327424 */ /* 0x000fe200078e00ff */
[----:B------:R-:W-:Y:S01]  /*1a80*/  UMOV UR4, 0xffffffff ;  /* 0xffffffff00047882 */ /* 0x000fe20000000000 */
[C---:B------:R-:W-:Y:S01]  /*1a90*/  VIADD R25, R15.reuse, 0xfffffffc ;  /* 0xfffffffc0f197836 */ /* 0x040fe20000000000 */
[----:B------:R-:W-:Y:S01]  /*1aa0*/  ISETP.GE.AND P1, PT, R15, 0x4, PT ;  /* 0x000000040f00780c */ /* 0x000fe20003f26270 */
[----:B------:R-:W-:Y:S01]  /*1ab0*/  IMAD.MOV.U32 R35, RZ, RZ, 0x240 ;  /* 0x00000240ff237424 */ /* 0x000fe200078e00ff */
[----:B------:R-:W-:Y:S02]  /*1ac0*/  SHF.R.S32.HI R21, RZ, 0x3, R21 ;  /* 0x00000003ff157819 */ /* 0x000fe40000011415 */
[----:B------:R-:W-:-:S05]  /*1ad0*/  SEL R24, R24, R13, !P1 ;  /* 0x0000000d18187207 */ /* 0x000fca0004800000 */
[----:B------:R-:W-:Y:S02]  /*1ae0*/  IMAD R27, R49, 0x8, R24 ;  /* 0x00000008311b7824 */ /* 0x000fe400078e0218 */
[----:B------:R-:W-:Y:S02]  /*1af0*/  VIADD R26, R24, 0x1 ;  /* 0x00000001181a7836 */ /* 0x000fe40000000000 */
[----:B------:R-:W-:Y:S02]  /*1b00*/  @!P1 LOP3.LUT R25, R20, 0x7, RZ, 0xc0, !PT ;  /* 0x0000000714199812 */ /* 0x000fe400078ec0ff */
[----:B------:R-:W-:Y:S02]  /*1b10*/  SHF.R.S32.HI R28, RZ, 0x1f, R27 ;  /* 0x0000001fff1c7819 */ /* 0x000fe4000001141b */
[----:B------:R-:W-:Y:S02]  /*1b20*/  ISETP.NE.AND P1, PT, R24, R25, PT ;  /* 0x000000191800720c */ /* 0x000fe40003f25270 */
[----:B------:R-:W-:-:S02]  /*1b30*/  LEA.HI R28, R28, R27, RZ, 0x3 ;  /* 0x0000001b1c1c7211 */ /* 0x000fc400078f18ff */
[----:B------:R-:W-:Y:S02]  /*1b40*/  SEL R26, R26, R25, !P1 ;  /* 0x000000191a1a7207 */ /* 0x000fe40004800000 */
[C---:B------:R-:W-:Y:S01]  /*1b50*/  LOP3.LUT R30, R28.reuse, 0xfffffff8, RZ, 0xc0, !PT ;  /* 0xfffffff81c1e7812 */ /* 0x040fe200078ec0ff */
[----:B------:R-:W-:Y:S01]  /*1b60*/  IMAD.SHL.U32 R28, R28, 0x800, RZ ;  /* 0x000008001c1c7824 */ /* 0x000fe200078e00ff */
[----:B------:R-:W-:Y:S01]  /*1b70*/  SHF.R.S32.HI R20, RZ, 0x3, R20 ;  /* 0x00000003ff147819 */ /* 0x000fe20000011414 */
[----:B------:R-:W-:Y:S02]  /*1b80*/  IMAD R26, R49, 0x8, R26 ;  /* 0x00000008311a7824 */ /* 0x000fe400078e021a */
[----:B------:R-:W-:Y:S01]  /*1b90*/  IMAD.IADD R30, R27, 0x1, -R30 ;  /* 0x000000011b1e7824 */ /* 0x000fe200078e0a1e */
[----:B------:R-:W-:Y:S02]  /*1ba0*/  LOP3.LUT R32, R28, 0xffffc000, RZ, 0xc0, !PT ;  /* 0xffffc0001c207812 */ /* 0x000fe400078ec0ff */
[----:B------:R-:W-:Y:S01]  /*1bb0*/  SHF.R.S32.HI R15, RZ, 0x1f, R26 ;  /* 0x0000001fff0f7819 */ /* 0x000fe2000001141a */
[C---:B------:R-:W-:Y:S01]  /*1bc0*/  IMAD.SHL.U32 R28, R30.reuse, 0x10, RZ ;  /* 0x000000101e1c7824 */ /* 0x040fe200078e00ff */
[----:B------:R-:W-:-:S02]  /*1bd0*/  LOP3.LUT R29, R30, 0x1, RZ, 0xc0, !PT ;  /* 0x000000011e1d7812 */ /* 0x000fc400078ec0ff */
[----:B------:R-:W-:Y:S01]  /*1be0*/  LEA.HI R33, R15, R26, RZ, 0x3 ;  /* 0x0000001a0f217211 */ /* 0x000fe200078f18ff */
[----:B------:R-:W-:Y:S01]  /*1bf0*/  VIADD R15, R25, 0x1 ;  /* 0x00000001190f7836 */ /* 0x000fe20000000000 */
[----:B------:R-:W-:Y:S02]  /*1c00*/  ISETP.NE.U32.AND P2, PT, R29, 0x1, PT ;  /* 0x000000011d00780c */ /* 0x000fe40003f45070 */
[C---:B------:R-:W-:Y:S01]  /*1c10*/  LOP3.LUT R29, R33.reuse, 0xfffffff8, RZ, 0xc0, !PT ;  /* 0xfffffff8211d7812 */ /* 0x040fe200078ec0ff */
[----:B------:R-:W-:Y:S01]  /*1c20*/  IMAD.SHL.U32 R33, R33, 0x800, RZ ;  /* 0x0000080021217824 */ /* 0x000fe200078e00ff */
[----:B------:R-:W-:Y:S02]  /*1c30*/  SEL R31, R50, 0x70, P2 ;  /* 0x00000070321f7807 */ /* 0x000fe40001000000 */
[----:B------:R-:W-:Y:S01]  /*1c40*/  LOP3.LUT R28, R28, 0x70, RZ, 0xc0, !PT ;  /* 0x000000701c1c7812 */ /* 0x000fe200078ec0ff */
[----:B------:R-:W-:Y:S01]  /*1c50*/  IMAD.IADD R34, R26, 0x1, -R29 ;  /* 0x000000011a227824 */ /* 0x000fe200078e0a1d */
[----:B------:R-:W-:Y:S01]  /*1c60*/  SEL R24, R15, R24, !P1 ;  /* 0x000000180f187207 */ /* 0x000fe20004800000 */
[----:B------:R-:W-:Y:S01]  /*1c70*/  IMAD R29, R25, 0x800, R32 ;  /* 0x00000800191d7824 */ /* 0x000fe200078e0220 */
[----:B------:R-:W-:Y:S01]  /*1c80*/  R2P PR, R30, 0x6 ;  /* 0x000000061e007804 */ /* 0x000fe20000000000 */
[----:B------:R-:W-:Y:S01]  /*1c90*/  IMAD R31, R163, R31, R162 ;  /* 0x0000001fa31f7224 */ /* 0x000fe200078e02a2 */
[----:B------:R-:W-:-:S02]  /*1ca0*/  LOP3.LUT R15, R34, 0x1, RZ, 0xc0, !PT ;  /* 0x00000001220f7812 */ /* 0x000fc400078ec0ff */
[----:B------:R-:W-:Y:S02]  /*1cb0*/  IADD3 R28, R47, R29, R28 ;  /* 0x0000001d2f1c7210 */ /* 0x000fe40007ffe01c */
[----:B------:R-:W-:Y:S01]  /*1cc0*/  ISETP.NE.U32.AND P5, PT, R15, 0x1, PT ;  /* 0x000000010f00780c */ /* 0x000fe20003fa5070 */
[----:B------:R-:W-:Y:S01]  /*1cd0*/  IMAD.SHL.U32 R15, R34, 0x10, RZ ;  /* 0x00000010220f7824 */ /* 0x000fe200078e00ff */
[----:B------:R-:W-:Y:S02]  /*1ce0*/  IADD3 R28, R28, UR42, R31 ;  /* 0x0000002a1c1c7c10 */ /* 0x000fe4000fffe01f */
[----:B------:R-:W-:Y:S02]  /*1cf0*/  LOP3.LUT R33, R33, 0xffffc000, RZ, 0xc0, !PT ;  /* 0xffffc00021217812 */ /* 0x000fe400078ec0ff */
[----:B------:R-:W-:Y:S01]  /*1d00*/  SEL R31, R50, 0x70, P5 ;  /* 0x00000070321f7807 */ /* 0x000fe20002800000 */
[----:B------:R-:W-:Y:S01]  /*1d10*/  VIADD R30, R28, 0x120 ;  /* 0x000001201c1e7836 */ /* 0x000fe20000000000 */
[----:B------:R-:W-:Y:S01]  /*1d20*/  LOP3.LUT R29, R15, 0x70, RZ, 0xc0, !PT ;  /* 0x000000700f1d7812 */ /* 0x000fe200078ec0ff */
[----:B------:R-:W-:Y:S01]  /*1d30*/  IMAD R32, R24, 0x800, R33 ;  /* 0x0000080018207824 */ /* 0x000fe200078e0221 */
[----:B------:R-:W-:Y:S01]  /*1d40*/  SEL R15, R35, 0x1c0, !P2 ;  /* 0x000001c0230f7807 */ /* 0x000fe20005000000 */
[----:B------:R-:W-:Y:S01]  /*1d50*/  @P1 VIADD R30, R28, 0xe0 ;  /* 0x000000e01c1e1836 */ /* 0x000fe20000000000 */
[----:B------:R-:W-:Y:S01]  /*1d60*/  R2P PR, R34, 0x6 ;  /* 0x0000000622007804 */ /* 0x000fe20000000000 */
[----:B------:R-:W-:Y:S01]  /*1d70*/  IMAD R36, R163, R31, R162 ;  /* 0x0000001fa3247224 */ /* 0x000fe200078e02a2 */
[----:B------:R-:W-:Y:S01]  /*1d80*/  IADD3 R29, R47, R32, R29 ;  /* 0x000000202f1d7210 */ /* 0x000fe20007ffe01d */
[----:B------:R-:W-:Y:S01]  /*1d90*/  IMAD.IADD R31, R15, 0x1, R28 ;  /* 0x000000010f1f7824 */ /* 0x000fe200078e021c */
[----:B------:R0:W1:Y:S01]  /*1da0*/  LDS.U8 R43, [R28+0x400] ;  /* 0x000400001c2b7984 */ /* 0x0000620000000000 */
[----:B------:R-:W-:Y:S01]  /*1db0*/  SEL R35, R35, 0x1c0, !P2 ;  /* 0x000001c023237807 */ /* 0x000fe20005000000 */
[----:B------:R-:W-:Y:S01]  /*1dc0*/  IMAD.IADD R15, R15, 0x1, R30 ;  /* 0x000000010f0f7824 */ /* 0x000fe200078e021e */
[----:B------:R-:W-:Y:S01]  /*1dd0*/  IADD3 R36, R29, UR42, R36 ;  /* 0x0000002a1d247c10 */ /* 0x000fe2000fffe024 */
[----:B------:R0:W2:Y:S04]  /*1de0*/  LDS.U8 R44, [R28] ;  /* 0x000000001c2c7984 */ /* 0x0000a80000000000 */
[C---:B------:R-:W-:Y:S01]  /*1df0*/  VIADD R38, R36.reuse, 0x120 ;  /* 0x0000012024267836 */ /* 0x040fe20000000000 */
[----:B------:R0:W3:Y:S01]  /*1e00*/  LDS.U8 R32, [R31] ;  /* 0x000000001f207984 */ /* 0x0000e20000000000 */
[----:B------:R-:W-:-:S02]  /*1e10*/  @P1 VIADD R38, R36, 0xe0 ;  /* 0x000000e024261836 */ /* 0x000fc40000000000 */
[C---:B------:R-:W-:Y:S01]  /*1e20*/  IMAD.IADD R37, R35.reuse, 0x1, R36 ;  /* 0x0000000123257824 */ /* 0x040fe200078e0224 */
[----:B------:R0:W4:Y:S01]  /*1e30*/  LDS.U8 R34, [R31+0x400] ;  /* 0x000400001f227984 */ /* 0x0001220000000000 */
[----:B------:R-:W-:-:S03]  /*1e40*/  IMAD.IADD R39, R35, 0x1, R38 ;  /* 0x0000000123277824 */ /* 0x000fc600078e0226 */
[----:B------:R0:W0:Y:S04]  /*1e50*/  LDS.U8 R29, [R30] ;  /* 0x000000001e1d7984 */ /* 0x0000280000000000 */
[----:B------:R0:W0:Y:S04]  /*1e60*/  LDS.U8 R33, [R30+0x400] ;  /* 0x000400001e217984 */ /* 0x0000280000000000 */
[----:B------:R0:W0:Y:S04]  /*1e70*/  LDS.U8 R45, [R36+0x400] ;  /* 0x00040000242d7984 */ /* 0x0000280000000000 */
[----:B------:R0:W0:Y:S04]  /*1e80*/  LDS.U8 R46, [R36] ;  /* 0x00000000242e7984 */ /* 0x0000280000000000 */
[----:B------:R0:W0:Y:S04]  /*1e90*/  LDS.U8 R28, [R15] ;  /* 0x000000000f1c7984 */ /* 0x0000280000000000 */
[----:B------:R0:W0:Y:S04]  /*1ea0*/  LDS.U8 R31, [R15+0x400] ;  /* 0x000400000f1f7984 */ /* 0x0000280000000000 */
[----:B------:R0:W0:Y:S04]  /*1eb0*/  LDS.U8 R35, [R38] ;  /* 0x0000000026237984 */ /* 0x0000280000000000 */
[----:B------:R0:W0:Y:S04]  /*1ec0*/  LDS.U8 R41, [R38+0x400] ;  /* 0x0004000026297984 */ /* 0x0000280000000000 */
[----:B------:R0:W0:Y:S04]  /*1ed0*/  LDS.U8 R30, [R37] ;  /* 0x00000000251e7984 */ /* 0x0000280000000000 */
[----:B------:R0:W0:Y:S04]  /*1ee0*/  LDS.U8 R42, [R37+0x400] ;  /* 0x00040000252a7984 */ /* 0x0000280000000000 */
[----:B------:R0:W0:Y:S04]  /*1ef0*/  LDS.U8 R40, [R39] ;  /* 0x0000000027287984 */ /* 0x0000280000000000 */
[----:B------:R0:W0:Y:S01]  /*1f00*/  LDS.U8 R36, [R39+0x400] ;  /* 0x0004000027247984 */ /* 0x0000220000000000 */
[----:B-1234-:R-:W-:Y:S05]  /*1f10*/  BRA.DIV UR4, `(.L_x_24) ;  /* 0x000000c204507947 */ /* 0x01efea000b800000 */
[----:B------:R-:W-:Y:S01]  /*1f20*/  NOP ;  /* 0x0000000000007918 */ /* 0x000fe20000000000 */
.L_x_343:
[C---:B------:R-:W-:Y:S01]  /*1f30*/  R2P PR, R25.reuse, 0x6 ;  /* 0x0000000619007804 */ /* 0x040fe20000000000 */
[----:B0-----:R-:W-:Y:S01]  /*1f40*/  IMAD.MOV.U32 R37, RZ, RZ, 0x120 ;  /* 0x00000120ff257424 */ /* 0x001fe200078e00ff */
[C---:B------:R-:W-:Y:S01]  /*1f50*/  LOP3.LUT R15, R25.reuse, 0x1, RZ, 0xc0, !PT ;  /* 0x00000001190f7812 */ /* 0x040fe200078ec0ff */
[----:B------:R-:W-:Y:S01]  /*1f60*/  IMAD.SHL.U32 R25, R25, 0x10, RZ ;  /* 0x0000001019197824 */ /* 0x000fe200078e00ff */
[----:B------:R-:W-:Y:S01]  /*1f70*/  PRMT R44, R43, 0x7604, R44 ;  /* 0x000076042b2c7816 */ /* 0x000fe2000000002c */
[----:B------:R-:W-:Y:S01]  /*1f80*/  IMAD.U32 R39, RZ, RZ, UR39 ;  /* 0x00000027ff277e24 */ /* 0x000fe2000f8e00ff */
[----:B------:R-:W-:Y:S01]  /*1f90*/  ISETP.NE.U32.AND P5, PT, R15, 0x1, PT ;  /* 0x000000010f00780c */ /* 0x000fe20003fa5070 */
[----:B------:R-:W-:Y:S01]  /*1fa0*/  VIADD R19, R19, 0x1 ;  /* 0x0000000113137836 */ /* 0x000fe20000000000 */
[----:B------:R-:W-:Y:S02]  /*1fb0*/  LOP3.LUT R38, R25, 0x70, RZ, 0xc0, !PT ;  /* 0x0000007019267812 */ /* 0x000fe400078ec0ff */
[----:B------:R-:W-:-:S02]  /*1fc0*/  SEL R48, R37, 0xe0, !P1 ;  /* 0x000000e025307807 */ /* 0x000fc40004800000 */
[----:B------:R-:W-:Y:S01]  /*1fd0*/  SEL R15, R50, 0x70, P5 ;  /* 0x00000070320f7807 */ /* 0x000fe20002800000 */
[----:B------:R-:W-:Y:S01]  /*1fe0*/  IMAD R38, R27, 0x800, R38 ;  /* 0x000008001b267824 */ /* 0x000fe200078e0226 */
[----:B------:R-:W-:Y:S01]  /*1ff0*/  LOP3.LUT R25, R24, 0x1, RZ, 0xc0, !PT ;  /* 0x0000000118197812 */ /* 0x000fe200078ec0ff */
[----:B------:R-:W-:Y:S02]  /*2000*/  IMAD R48, R163, R48, RZ ;  /* 0x00000030a3307224 */ /* 0x000fe400078e02ff */
[----:B------:R-:W-:Y:S02]  /*2010*/  IMAD R38, R39, 0x8000, R38 ;  /* 0x0000800027267824 */ /* 0x000fe400078e0226 */
[----:B------:R-:W-:-:S05]  /*2020*/  IMAD R15, R162, R15, R48 ;  /* 0x0000000fa20f7224 */ /* 0x000fca00078e0230 */
[----:B------:R-:W-:-:S05]  /*2030*/  IADD3 R15, R38, UR42, R15 ;  /* 0x0000002a260f7c10 */ /* 0x000fca000fffe00f */
[C---:B------:R-:W-:Y:S02]  /*2040*/  VIADD R38, R15.reuse, 0x240 ;  /* 0x000002400f267836 */ /* 0x040fe40000000000 */
[----:B------:R-:W-:Y:S01]  /*2050*/  @P2 VIADD R38, R15, 0x1c0 ;  /* 0x000001c00f262836 */ /* 0x000fe20000000000 */
[C---:B------:R-:W-:Y:S01]  /*2060*/  R2P PR, R24.reuse, 0x6 ;  /* 0x0000000618007804 */ /* 0x040fe20000000000 */
[----:B------:R-:W-:Y:S01]  /*2070*/  IMAD.SHL.U32 R24, R24, 0x10, RZ ;  /* 0x0000001018187824 */ /* 0x000fe200078e00ff */
[----:B------:R-:W-:Y:S02]  /*2080*/  ISETP.NE.U32.AND P5, PT, R25, 0x1, PT ;  /* 0x000000011900780c */ /* 0x000fe40003fa5070 */
[----:B------:R0:W-:Y:S01]  /*2090*/  STS.U8 [R38+0x10800], R29 ;  /* 0x0108001d26007388 */ /* 0x0001e20000000000 */
[----:B------:R-:W-:Y:S02]  /*20a0*/  SEL R48, R37, 0xe0, !P1 ;  /* 0x000000e025307807 */ /* 0x000fe40004800000 */
[----:B------:R-:W-:Y:S01]  /*20b0*/  LOP3.LUT R25, R24, 0x70, RZ, 0xc0, !PT ;  /* 0x0000007018197812 */ /* 0x000fe200078ec0ff */
[----:B------:R0:W-:Y:S01]  /*20c0*/  STS.U8 [R15+0x10c00], R32 ;  /* 0x010c00200f007388 */ /* 0x0001e20000000000 */
[----:B------:R-:W-:Y:S01]  /*20d0*/  SEL R27, R50, 0x70, P5 ;  /* 0x00000070321b7807 */ /* 0x000fe20002800000 */
[----:B------:R-:W-:Y:S01]  /*20e0*/  IMAD R48, R163, R48, RZ ;  /* 0x00000030a3307224 */ /* 0x000fe200078e02ff */
[----:B------:R-:W-:Y:S01]  /*20f0*/  ISETP.NE.AND P1, PT, R19, 0x4, PT ;  /* 0x000000041300780c */ /* 0x000fe20003f25270 */
[----:B------:R0:W-:Y:S01]  /*2100*/  STS.U8 [R38+0x10c00], R28 ;  /* 0x010c001c26007388 */ /* 0x0001e20000000000 */
[----:B------:R-:W-:Y:S01]  /*2110*/  IMAD R25, R26, 0x800, R25 ;  /* 0x000008001a197824 */ /* 0x000fe200078e0219 */
[----:B------:R-:W-:Y:S01]  /*2120*/  PRMT R26, R45, 0x7604, R46 ;  /* 0x000076042d1a7816 */ /* 0x000fe2000000002e */
[----:B------:R-:W-:Y:S01]  /*2130*/  IMAD R48, R162, R27, R48 ;  /* 0x0000001ba2307224 */ /* 0x000fe200078e0230 */
[----:B------:R0:W-:Y:S01]  /*2140*/  STS.U16 [R15+0x10800], R44 ;  /* 0x0108002c0f007388 */ /* 0x0001e20000000400 */
[----:B------:R-:W-:-:S03]  /*2150*/  IMAD R25, R39, 0x8000, R25 ;  /* 0x0000800027197824 */ /* 0x000fc600078e0219 */
[----:B------:R0:W-:Y:S02]  /*2160*/  STS.U8 [R38+0x10801], R33 ;  /* 0x0108012126007388 */ /* 0x0001e40000000000 */
[----:B------:R-:W-:Y:S02]  /*2170*/  IADD3 R25, R25, UR42, R48 ;  /* 0x0000002a19197c10 */ /* 0x000fe4000fffe030 */
[----:B------:R0:W-:Y:S03]  /*2180*/  STS.U8 [R15+0x10c01], R34 ;  /* 0x010c01220f007388 */ /* 0x0001e60000000000 */
[C---:B------:R-:W-:Y:S01]  /*2190*/  VIADD R24, R25.reuse, 0x240 ;  /* 0x0000024019187836 */ /* 0x040fe20000000000 */
[----:B------:R0:W-:Y:S01]  /*21a0*/  STS.U8 [R38+0x10c01], R31 ;  /* 0x010c011f26007388 */ /* 0x0001e20000000000 */
[----:B------:R-:W-:-:S03]  /*21b0*/  @P2 VIADD R24, R25, 0x1c0 ;  /* 0x000001c019182836 */ /* 0x000fc60000000000 */
[----:B------:R0:W-:Y:S04]  /*21c0*/  STS.U8 [R15+0x10802], RZ ;  /* 0x010802ff0f007388 */ /* 0x0001e80000000000 */
[----:B------:R0:W-:Y:S04]  /*21d0*/  STS.U8 [R38+0x10802], RZ ;  /* 0x010802ff26007388 */ /* 0x0001e80000000000 */
[----:B------:R0:W-:Y:S04]  /*21e0*/  STS.U8 [R15+0x10c02], RZ ;  /* 0x010c02ff0f007388 */ /* 0x0001e80000000000 */
[----:B------:R0:W-:Y:S04]  /*21f0*/  STS.U8 [R38+0x10c02], RZ ;  /* 0x010c02ff26007388 */ /* 0x0001e80000000000 */
[----:B------:R0:W-:Y:S04]  /*2200*/  STS.U8 [R15+0x10803], RZ ;  /* 0x010803ff0f007388 */ /* 0x0001e80000000000 */
[----:B------:R0:W-:Y:S04]  /*2210*/  STS.U8 [R38+0x10803], RZ ;  /* 0x010803ff26007388 */ /* 0x0001e80000000000 */
[----:B------:R0:W-:Y:S04]  /*2220*/  STS.U8 [R15+0x10c03], RZ ;  /* 0x010c03ff0f007388 */ /* 0x0001e80000000000 */
[----:B------:R0:W-:Y:S04]  /*2230*/  STS.U8 [R38+0x10c03], RZ ;  /* 0x010c03ff26007388 */ /* 0x0001e80000000000 */
[----:B------:R0:W-:Y:S04]  /*2240*/  STS.U8 [R15+0x10804], R46 ;  /* 0x0108042e0f007388 */ /* 0x0001e80000000000 */
[----:B------:R0:W-:Y:S04]  /*2250*/  STS.U8 [R38+0x10804], R35 ;  /* 0x0108042326007388 */ /* 0x0001e80000000000 */
[----:B------:R0:W-:Y:S04]  /*2260*/  STS.U8 [R15+0x10c04], R30 ;  /* 0x010c041e0f007388 */ /* 0x0001e80000000000 */
[----:B------:R0:W-:Y:S04]  /*2270*/  STS.U8 [R38+0x10c04], R40 ;  /* 0x010c042826007388 */ /* 0x0001e80000000000 */
[----:B------:R0:W-:Y:S04]  /*2280*/  STS.U8 [R15+0x10805], R45 ;  /* 0x0108052d0f007388 */ /* 0x0001e80000000000 */
[----:B------:R0:W-:Y:S04]  /*2290*/  STS.U8 [R38+0x10805], R41 ;  /* 0x0108052926007388 */ /* 0x0001e80000000000 */
[----:B------:R0:W-:Y:S04]  /*22a0*/  STS.U8 [R15+0x10c05], R42 ;  /* 0x010c052a0f007388 */ /* 0x0001e80000000000 */
[----:B------:R0:W-:Y:S04]  /*22b0*/  STS.U8 [R38+0x10c05], R36 ;  /* 0x010c052426007388 */ /* 0x0001e80000000000 */
        /* <DEDUP_REMOVED lines=11> */
[----:B------:R0:W-:Y:S04]  /*2370*/  STS.U16 [R25+0x10800], R26 ;  /* 0x0108001a19007388 */ /* 0x0001e80000000400 */
        /* <DEDUP_REMOVED lines=10> */
[----:B------:R0:W-:Y:S01]  /*2420*/  STS.U8 [R24+0x10c03], RZ ;  /* 0x010c03ff18007388 */ /* 0x0001e20000000000 */
[----:B------:R-:W-:Y:S05]  /*2430*/  @P1 BRA `(.L_x_25) ;  /* 0xfffffff400841947 */ /* 0x000fea000383ffff */
[----:B------:R-:W-:Y:S05]  /*2440*/  BSYNC B1 ;  /* 0x0000000000017941 */ /* 0x000fea0003800000 */
.L_x_23:
[----:B------:R-:W-:Y:S05]  /*2450*/  @!P4 BRA `(.L_x_26) ;  /* 0xfffffff40060c947 */ /* 0x000fea000383ffff */
[----:B------:R-:W-:Y:S05]  /*2460*/  BSYNC B0 ;  /* 0x0000000000007941 */ /* 0x000fea0003800000 */
.L_x_22:
[----:B------:R-:W-:Y:S01]  /*2470*/  LDS.U8 R14, [R9+UR42+0x1800] ;  /* 0x0018002a090e7984 */ /* 0x000fe20008000000 */
[----:B0-----:R-:W-:-:S03]  /*2480*/  IMAD.U32 R28, RZ, RZ, UR41 ;  /* 0x00000029ff1c7e24 */ /* 0x001fc6000f8e00ff */
[----:B------:R-:W0:Y:S02]  /*2490*/  LDS.U8 R15, [R12+0x1800] ;  /* 0x001800000c0f7984 */ /* 0x000e240000000000 */
[----:B------:R-:W-:Y:S02]  /*24a0*/  ISETP.NE.AND P1, PT, R28, 0x1, PT ;  /* 0x000000011c00780c */ /* 0x000fe40003f25270 */
[----:B------:R-:W-:Y:S04]  /*24b0*/  LDS.U8 R20, [R9+UR42+0x1808] ;  /* 0x0018082a09147984 */ /* 0x000fe80008000000 */
[----:B------:R-:W1:Y:S04]  /*24c0*/  LDS.U8 R25, [R12+0x1808] ;  /* 0x001808000c197984 */ /* 0x000e680000000000 */
[----:B------:R-:W-:Y:S04]  /*24d0*/  LDS.U8 R24, [R9+UR42+0x2000] ;  /* 0x0020002a09187984 */ /* 0x000fe80008000000 */
[----:B------:R-:W2:Y:S04]  /*24e0*/  LDS.U8 R29, [R12+0x2000] ;  /* 0x002000000c1d7984 */ /* 0x000ea80000000000 */
[----:B------:R-:W-:Y:S04]  /*24f0*/  LDS.U8 R26, [R9+UR42+0x2008] ;  /* 0x0020082a091a7984 */ /* 0x000fe80008000000 */
[----:B------:R-:W3:Y:S04]  /*2500*/  LDS.U8 R35, [R12+0x2008] ;  /* 0x002008000c237984 */ /* 0x000ee80000000000 */
[----:B------:R-:W4:Y:S04]  /*2510*/  LDS.U8 R19, [R11+0x1800] ;  /* 0x001800000b137984 */ /* 0x000f280000000000 */
[----:B------:R-:W4:Y:S04]  /*2520*/  LDS.U8 R27, [R11+0x1808] ;  /* 0x001808000b1b7984 */ /* 0x000f280000000000 */
[----:B------:R-:W4:Y:S04]  /*2530*/  LDS.U8 R31, [R11+0x2000] ;  /* 0x002000000b1f7984 */ /* 0x000f280000000000 */
[----:B------:R-:W4:Y:S01]  /*2540*/  LDS.U8 R37, [R11+0x2008] ;  /* 0x002008000b257984 */ /* 0x000f220000000000 */
[----:B0-----:R-:W-:-:S03]  /*2550*/  PRMT R14, R15, 0x7604, R14 ;  /* 0x000076040f0e7816 */ /* 0x001fc6000000000e */
[----:B------:R-:W0:Y:S04]  /*2560*/  LDS.U8 R21, [R10+0x1800] ;  /* 0x001800000a157984 */ /* 0x000e280000000000 */
[----:B------:R-:W0:Y:S01]  /*2570*/  LDS.U8 R157, [R10+0x1808] ;  /* 0x001808000a9d7984 */ /* 0x000e220000000000 */
[----:B-1----:R-:W-:-:S03]  /*2580*/  PRMT R20, R25, 0x7604, R20 ;  /* 0x0000760419147816 */ /* 0x002fc60000000014 */
[----:B------:R-:W1:Y:S04]  /*2590*/  LDS.U8 R33, [R10+0x2000] ;  /* 0x002000000a217984 */ /* 0x000e680000000000 */
[----:B------:R-:W1:Y:S01]  /*25a0*/  LDS.U8 R159, [R10+0x2008] ;  /* 0x002008000a9f7984 */ /* 0x000e620000000000 */
[----:B--2---:R-:W-:Y:S01]  /*25b0*/  PRMT R24, R29, 0x7604, R24 ;  /* 0x000076041d187816 */ /* 0x004fe20000000018 */
[----:B------:R-:W-:Y:S01]  /*25c0*/  @!PT LDS RZ, [RZ] ;  /* 0x00000000fffff984 */ /* 0x000fe20000000800 */
[----:B------:R-:W-:Y:S01]  /*25d0*/  @!PT LDS RZ, [RZ] ;  /* 0x00000000fffff984 */ /* 0x000fe20000000800 */
[----:B------:R-:W-:Y:S01]  /*25e0*/  @!PT LDS RZ, [RZ] ;  /* 0x00000000fffff984 */ /* 0x000fe20000000800 */
[----:B------:R-:W-:Y:S01]  /*25f0*/  @!PT LDS RZ, [RZ] ;  /* 0x00000000fffff984 */ /* 0x000fe20000000800 */
[----:B------:R2:W-:Y:S06]  /*2600*/  MEMBAR.ALL.CTA ;  /* 0x0000000000007992 */ /* 0x0005ec0000008000 */
[----:B--2---:R-:W2:Y:S01]  /*2610*/  FENCE.VIEW.ASYNC.S ;  /* 0x00000000000073c6 */ /* 0x004ea20000000000 */
[----:B------:R-:W-:Y:S05]  /*2620*/  WARPSYNC.ALL ;  /* 0x0000000000007948 */ /* 0x000fea0003800000 */
[----:B---3--:R-:W-:-:S02]  /*2630*/  PRMT R26, R35, 0x7604, R26 ;  /* 0x00007604231a7816 */ /* 0x008fc4000000001a */
[----:B----4-:R-:W-:Y:S02]  /*2640*/  PRMT R14, R19, 0x7054, R14 ;  /* 0x00007054130e7816 */ /* 0x010fe4000000000e */
[----:B------:R-:W-:Y:S02]  /*2650*/  PRMT R20, R27, 0x7054, R20 ;  /* 0x000070541b147816 */ /* 0x000fe40000000014 */
[----:B------:R-:W-:Y:S02]  /*2660*/  PRMT R24, R31, 0x7054, R24 ;  /* 0x000070541f187816 */ /* 0x000fe40000000018 */
[----:B------:R-:W-:Y:S02]  /*2670*/  PRMT R26, R37, 0x7054, R26 ;  /* 0x00007054251a7816 */ /* 0x000fe4000000001a */
[----:B0-----:R-:W-:Y:S02]  /*2680*/  PRMT R156, R21, 0x654, R14 ;  /* 0x00000654159c7816 */ /* 0x001fe4000000000e */
[----:B------:R-:W-:-:S02]  /*2690*/  PRMT R157, R157, 0x654, R20 ;  /* 0x000006549d9d7816 */ /* 0x000fc40000000014 */
[----:B-1----:R-:W-:Y:S02]  /*26a0*/  PRMT R158, R33, 0x654, R24 ;  /* 0x00000654219e7816 */ /* 0x002fe40000000018 */
[----:B------:R-:W-:Y:S02]  /*26b0*/  PRMT R159, R159, 0x654, R26 ;  /* 0x000006549f9f7816 */ /* 0x000fe4000000001a */
[----:B------:R-:W-:Y:S01]  /*26c0*/  R2UR UR4, R51 ;  /* 0x00000000330472ca */ /* 0x000fe200000e0000 */
[----:B--2---:R-:W-:Y:S06]  /*26d0*/  BAR.SYNC.DEFER_BLOCKING 0x2, 0x100 ;  /* 0x0084000000007b1d */ /* 0x004fec0000010000 */
[----:B------:R-:W-:-:S06]  /*26e0*/  UMOV UR11, 0x40000040 ;  /* 0x40000040000b7882 */ /* 0x000fcc0000000000 */
[----:B------:R-:W-:-:S04]  /*26f0*/  USHF.R.U32.HI UR4, URZ, 0x4, UR4 ;  /* 0x000000043f047899 */ /* 0x000fc80008011604 */
[----:B------:R-:W-:-:S04]  /*2700*/  ULOP3.LUT UR4, UR4, 0x3fff, URZ, 0xc0, !UPT ;  /* 0x00003fff04047892 */ /* 0x000fc8000f8ec03f */
[----:B------:R-:W-:-:S04]  /*2710*/  ULOP3.LUT UR6, UR4, 0x10000, URZ, 0xfc, !UPT ;  /* 0x0001000004067892 */ /* 0x000fc8000f8efc3f */
[----:B------:R-:W-:Y:S01]  /*2720*/  ULEA UR4, UR39, UR6, 0xb ;  /* 0x0000000627047291 */ /* 0x000fe2000f8e583f */
[----:B------:R-:W-:-:S03]  /*2730*/  WARPGROUP.ARRIVE ;  /* 0x00000000000079c5 */ /* 0x000fc60000000000 */
[----:B------:R-:W-:-:S03]  /*2740*/  UIADD3 UR8, UR4, 0x2, URZ ;  /* 0x0000000204087890 */ /* 0x000fc6000fffe03f */
[----:B------:R-:W-:-:S06]  /*2750*/  UMOV UR10, UR4 ;  /* 0x00000004000a7c82 */ /* 0x000fcc0008000000 */
[----:B------:R-:W-:Y:S01]  /*2760*/  IGMMA.64x256x32.S8.S8 R24, R152, gdesc[UR8], RZ, !UPT, gsb0 ;  /* 0x0660000898187df1 */ /* 0x000fe2000c0410ff */
[----:B------:R-:W-:Y:S01]  /*2770*/  UMOV UR11, 0x40000040 ;  /* 0x40000040000b7882 */ /* 0x000fe20000000000 */
[----:B------:R-:W-:Y:S01]  /*2780*/  UMOV UR10, UR8 ;  /* 0x00000008000a7c82 */ /* 0x000fe20008000000 */
[----:B------:R-:W-:Y:S02]  /*2790*/  UIADD3 UR8, UR4, 0x4, URZ ;  /* 0x0000000404087890 */ /* 0x000fe4000fffe03f */
[----:B------:R-:W-:Y:S01]  /*27a0*/  UIADD3 UR4, UR4, 0x6, URZ ;  /* 0x0000000604047890 */ /* 0x000fe2000fffe03f */
[----:B------:R-:W-:Y:S02]  /*27b0*/  WARPGROUP.DEPBAR.LE gsb0, 0x0 ;  /* 0x00008000000079c5 */ /* 0x000fe40000010000 */
[----:B------:R-:W-:-:S06]  /*27c0*/  WARPGROUP.ARRIVE ;  /* 0x00000000000079c5 */ /* 0x000fcc0000000000 */
[----:B------:R-:W-:Y:S01]  /*27d0*/  IGMMA.64x256x32.S8.S8 R24, R156, gdesc[UR8], R24, gsb0 ;  /* 0x066000089c187df1 */ /* 0x000fe20008041018 */
[----:B------:R-:W-:Y:S01]  /*27e0*/  UMOV UR10, UR8 ;  /* 0x00000008000a7c82 */ /* 0x000fe20008000000 */
[----:B------:R-:W-:Y:S01]  /*27f0*/  UMOV UR11, 0x40000040 ;  /* 0x40000040000b7882 */ /* 0x000fe20000000000 */
[----:B------:R-:W-:Y:S02]  /*2800*/  WARPGROUP.DEPBAR.LE gsb0, 0x0 ;  /* 0x00008000000079c5 */ /* 0x000fe40000010000 */
[----:B------:R-:W-:Y:S04]  /*2810*/  LDS.U8 R14, [R9+UR42+0x2800] ;  /* 0x0028002a090e7984 */ /* 0x000fe80008000000 */
[----:B------:R-:W0:Y:S04]  /*2820*/  LDS.U8 R15, [R12+0x2800] ;  /* 0x002800000c0f7984 */ /* 0x000e280000000000 */
        /* <DEDUP_REMOVED lines=16> */
[----:B--2---:R-:W-:Y:S02]  /*2930*/  PRMT R152, R159, 0x7604, R152 ;  /* 0x000076049f987816 */ /* 0x004fe40000000098 */
[----:B---3--:R-:W-:Y:S02]  /*2940*/  PRMT R156, R171, 0x7604, R156 ;  /* 0x00007604ab9c7816 */ /* 0x008fe4000000009c */
[----:B----4-:R-:W-:Y:S02]  /*2950*/  PRMT R14, R19, 0x7054, R14 ;  /* 0x00007054130e7816 */ /* 0x010fe4000000000e */
[----:B------:R-:W-:-:S02]  /*2960*/  PRMT R20, R155, 0x7054, R20 ;  /* 0x000070549b147816 */ /* 0x000fc40000000014 */
[----:B------:R-:W-:Y:S02]  /*2970*/  PRMT R169, R169, 0x7054, R152 ;  /* 0x00007054a9a97816 */ /* 0x000fe40000000098 */
[----:B------:R-:W-:Y:S02]  /*2980*/  PRMT R156, R173, 0x7054, R156 ;  /* 0x00007054ad9c7816 */ /* 0x000fe4000000009c */
[----:B0-----:R-:W-:Y:S02]  /*2990*/  PRMT R152, R21, 0x654, R14 ;  /* 0x0000065415987816 */ /* 0x001fe4000000000e */
[----:B------:R-:W-:Y:S02]  /*29a0*/  PRMT R153, R157, 0x654, R20 ;  /* 0x000006549d997816 */ /* 0x000fe40000000014 */
[----:B-1----:R-:W-:Y:S02]  /*29b0*/  PRMT R154, R154, 0x654, R169 ;  /* 0x000006549a9a7816 */ /* 0x002fe400000000a9 */
[----:B------:R-:W-:-:S04]  /*29c0*/  PRMT R155, R175, 0x654, R156 ;  /* 0x00000654af9b7816 */ /* 0x000fc8000000009c */
        /* <DEDUP_REMOVED lines=8> */
[----:B------:R-:W-:Y:S04]  /*2a50*/  LDS.U8 R152, [R9+UR42+0x4000] ;  /* 0x0040002a09987984 */ /* 0x000fe80008000000 */
[----:B------:R-:W-:Y:S04]  /*2a60*/  LDS.U8 R156, [R9+UR42+0x4008] ;  /* 0x0040082a099c7984 */ /* 0x000fe80008000000 */
[----:B------:R-:W1:Y:S04]  /*2a70*/  LDS.U8 R153, [R12+0x3808] ;  /* 0x003808000c997984 */ /* 0x000e680000000000 */
[----:B------:R-:W2:Y:S04]  /*2a80*/  LDS.U8 R159, [R12+0x4000] ;  /* 0x004000000c9f7984 */ /* 0x000ea80000000000 */
[----:B------:R-:W3:Y:S04]  /*2a90*/  LDS.U8 R171, [R12+0x4008] ;  /* 0x004008000cab7984 */ /* 0x000ee80000000000 */
[----:B------:R-:W4:Y:S04]  /*2aa0*/  LDS.U8 R19, [R11+0x3800] ;  /* 0x003800000b137984 */ /* 0x000f280000000000 */
[----:B------:R-:W4:Y:S04]  /*2ab0*/  LDS.U8 R155, [R11+0x3808] ;  /* 0x003808000b9b7984 */ /* 0x000f280000000000 */
[----:B------:R-:W4:Y:S04]  /*2ac0*/  LDS.U8 R169, [R11+0x4000] ;  /* 0x004000000ba97984 */ /* 0x000f280000000000 */
[----:B------:R-:W4:Y:S01]  /*2ad0*/  LDS.U8 R173, [R11+0x4008] ;  /* 0x004008000bad7984 */ /* 0x000f220000000000 */
[----:B0-----:R-:W-:-:S03]  /*2ae0*/  PRMT R14, R15, 0x7604, R14 ;  /* 0x000076040f0e7816 */ /* 0x001fc6000000000e */
[----:B------:R-:W0:Y:S04]  /*2af0*/  LDS.U8 R21, [R10+0x3800] ;  /* 0x003800000a157984 */ /* 0x000e280000000000 */
[----:B------:R-:W0:Y:S04]  /*2b00*/  LDS.U8 R157, [R10+0x3808] ;  /* 0x003808000a9d7984 */ /* 0x000e280000000000 */
[----:B------:R-:W0:Y:S04]  /*2b10*/  LDS.U8 R154, [R10+0x4000] ;  /* 0x004000000a9a7984 */ /* 0x000e280000000000 */
[----:B------:R-:W0:Y:S01]  /*2b20*/  LDS.U8 R9, [R10+0x4008] ;  /* 0x004008000a097984 */ /* 0x000e220000000000 */
[----:B-1----:R-:W-:-:S02]  /*2b30*/  PRMT R20, R153, 0x7604, R20 ;  /* 0x0000760499147816 */ /* 0x002fc40000000014 */
[----:B--2---:R-:W-:Y:S02]  /*2b40*/  PRMT R152, R159, 0x7604, R152 ;  /* 0x000076049f987816 */ /* 0x004fe40000000098 */
[----:B---3--:R-:W-:Y:S02]  /*2b50*/  PRMT R156, R171, 0x7604, R156 ;  /* 0x00007604ab9c7816 */ /* 0x008fe4000000009c */
[----:B----4-:R-:W-:Y:S02]  /*2b60*/  PRMT R14, R19, 0x7054, R14 ;  /* 0x00007054130e7816 */ /* 0x010fe4000000000e */
[----:B------:R-:W-:Y:S02]  /*2b70*/  PRMT R20, R155, 0x7054, R20 ;  /* 0x000070549b147816 */ /* 0x000fe40000000014 */
[----:B------:R-:W-:Y:S02]  /*2b80*/  PRMT R169, R169, 0x7054, R152 ;  /* 0x00007054a9a97816 */ /* 0x000fe40000000098 */
[----:B------:R-:W-:-:S02]  /*2b90*/  PRMT R156, R173, 0x7054, R156 ;  /* 0x00007054ad9c7816 */ /* 0x000fc4000000009c */
[----:B0-----:R-:W-:Y:S02]  /*2ba0*/  PRMT R152, R21, 0x654, R14 ;  /* 0x0000065415987816 */ /* 0x001fe4000000000e */
[----:B------:R-:W-:Y:S02]  /*2bb0*/  PRMT R153, R157, 0x654, R20 ;  /* 0x000006549d997816 */ /* 0x000fe40000000014 */
[----:B------:R-:W-:Y:S02]  /*2bc0*/  PRMT R154, R154, 0x654, R169 ;  /* 0x000006549a9a7816 */ /* 0x000fe400000000a9 */
[----:B------:R-:W-:-:S04]  /*2bd0*/  PRMT R155, R9, 0x654, R156 ;  /* 0x00000654099b7816 */ /* 0x000fc8000000009c */
[----:B------:R-:W-:-:S06]  /*2be0*/  WARPGROUP.ARRIVE ;  /* 0x00000000000079c5 */ /* 0x000fcc0000000000 */
[----:B------:R-:W-:Y:S03]  /*2bf0*/  IGMMA.64x256x32.S8.S8 R24, R152, gdesc[UR8], R24, gsb0 ;  /* 0x0660000898187df1 */ /* 0x000fe60008041018 */
[----:B------:R-:W-:Y:S02]  /*2c00*/  WARPGROUP.DEPBAR.LE gsb0, 0x0 ;  /* 0x00008000000079c5 */ /* 0x000fe40000010000 */
[----:B------:R-:W-:Y:S05]  /*2c10*/  @!P1 BRA `(.L_x_27) ;  /* 0x0000002c004c9947 */ /* 0x000fea0003800000 */
[----:B------:R-:W-:Y:S05]  /*2c20*/  @!P3 BRA `(.L_x_28) ;  /* 0x000000000004b947 */ /* 0x000fea0003800000 */
[----:B------:R-:W-:Y:S01]  /*2c30*/  BPT.TRAP 0x1 ;  /* 0x000000040000795c */ /* 0x000fe20000300000 */
.L_x_28:
[----:B------:R-:W-:-:S05]  /*2c40*/  IMAD.SHL.U32 R10, R0, 0x4000, RZ ;  /* 0x00004000000a7824 */ /* 0x000fca00078e00ff */
[----:B------:R-:W-:-:S05]  /*2c50*/  LOP3.LUT R9, R10, R5, RZ, 0xfc, !PT ;  /* 0x000000050a097212 */ /* 0x000fca00078efcff */
[----:B------:R-:W-:Y:S01]  /*2c60*/  VIADD R11, R9, UR42 ;  /* 0x0000002a090b7c36 */ /* 0x000fe20008000000 */
[----:B------:R-:W-:Y:S06]  /*2c70*/  @P0 BRA `(.L_x_29) ;  /* 0x00000000001c0947 */ /* 0x000fec0003800000 */
[----:B------:R-:W-:Y:S01]  /*2c80*/  UIADD3 UR4, UR39, 0x1, URZ ;  /* 0x0000000127047890 */ /* 0x000fe2000fffe03f */
[----:B------:R-:W-:-:S03]  /*2c90*/  SHF.L.U32 R12, R167, 0x1f, RZ ;  /* 0x0000001fa70c7819 */ /* 0x000fc600000006ff */
[----:B------:R-:W-:-:S04]  /*2ca0*/  UISETP.NE.AND UP0, UPT, UR4, 0x4, UPT ;  /* 0x000000040400788c */ /* 0x000fc8000bf05270 */
[----:B------:R-:W-:-:S04]  /*2cb0*/  USEL UR4, UR4, URZ, UP0 ;  /* 0x0000003f04047287 */ /* 0x000fc80008000000 */
[----:B------:R-:W-:-:S09]  /*2cc0*/  ULEA UR4, UR4, UR42, 0x3 ;  /* 0x0000002a04047291 */ /* 0x000fd2000f8e183f */
[----:B------:R-:W0:Y:S02]  /*2cd0*/  SYNCS.PHASECHK.TRANS64.TRYWAIT P0, [UR4], R12 ;  /* 0x0000000cff0075a7 */ /* 0x000e240008000144 */
[----:B0-----:R-:W-:Y:S05]  /*2ce0*/  @!P0 BRA `(.L_x_30) ;  /* 0x000000b000f88947 */ /* 0x001fea0003800000 */
.L_x_29:
[--C-:B------:R-:W-:Y:S01]  /*2cf0*/  IMAD.IADD R153, R4, 0x1, R11.reuse ;  /* 0x0000000104997824 */ /* 0x100fe200078e020b */
[----:B0-----:R-:W-:Y:S01]  /*2d00*/  LDS.U8 R15, [R9+UR42+0x808] ;  /* 0x0008082a090f7984 */ /* 0x001fe20008000000 */
[----:B------:R-:W-:Y:S01]  /*2d10*/  IMAD.IADD R155, R3, 0x1, R11 ;  /* 0x00000001039b7824 */ /* 0x000fe200078e020b */
[----:B------:R-:W-:Y:S01]  /*2d20*/  R2UR UR7, R0 ;  /* 0x00000000000772ca */ /* 0x000fe200000e0000 */
[----:B------:R-:W-:Y:S01]  /*2d30*/  UMOV UR4, URZ ;  /* 0x0000003f00047c82 */ /* 0x000fe20008000000 */
[----:B------:R-:W-:Y:S01]  /*2d40*/  LDS.U8 R11, [R9+UR42+0x800] ;  /* 0x0008002a090b7984 */ /* 0x000fe20008000000 */
[----:B------:R-:W-:-:S03]  /*2d50*/  IMAD.IADD R157, R4, 0x1, R155 ;  /* 0x00000001049d7824 */ /* 0x000fc600078e029b */
[----:B------:R-:W-:Y:S04]  /*2d60*/  LDS.U8 R19, [R9+UR42+0x1000] ;  /* 0x0010002a09137984 */ /* 0x000fe80008000000 */
[----:B------:R-:W-:Y:S03]  /*2d70*/  LDS.U8 R21, [R9+UR42+0x1008] ;  /* 0x0010082a09157984 */ /* 0x000fe60008000000 */
[----:B------:R-:W-:Y:S01]  /*2d80*/  ULEA UR7, UR7, 0x10800, 0xf ;  /* 0x0001080007077891 */ /* 0x000fe2000f8e783f */
[----:B------:R-:W0:Y:S04]  /*2d90*/  LDS.U8 R12, [R153+0x800] ;  /* 0x00080000990c7984 */ /* 0x000e280000000000 */
[----:B------:R-:W1:Y:S04]  /*2da0*/  LDS.U8 R20, [R153+0x808] ;  /* 0x0008080099147984 */ /* 0x000e680000000000 */
[----:B------:R-:W2:Y:S04]  /*2db0*/  LDS.U8 R158, [R153+0x1000] ;  /* 0x00100000999e7984 */ /* 0x000ea80000000000 */
[----:B------:R-:W3:Y:S04]  /*2dc0*/  LDS.U8 R170, [R153+0x1008] ;  /* 0x0010080099aa7984 */ /* 0x000ee80000000000 */
[----:B------:R-:W4:Y:S04]  /*2dd0*/  LDS.U8 R14, [R155+0x800] ;  /* 0x000800009b0e7984 */ /* 0x000f280000000000 */
[----:B------:R-:W4:Y:S04]  /*2de0*/  LDS.U8 R152, [R155+0x808] ;  /* 0x000808009b987984 */ /* 0x000f280000000000 */
[----:B------:R-:W4:Y:S04]  /*2df0*/  LDS.U8 R166, [R155+0x1000] ;  /* 0x001000009ba67984 */ /* 0x000f280000000000 */
[----:B------:R-:W4:Y:S04]  /*2e00*/  LDS.U8 R172, [R155+0x1008] ;  /* 0x001008009bac7984 */ /* 0x000f280000000000 */
[----:B------:R-:W4:Y:S04]  /*2e10*/  LDS.U8 R156, [R157+0x800] ;  /* 0x000800009d9c7984 */ /* 0x000f280000000000 */
[----:B------:R-:W4:Y:S04]  /*2e20*/  LDS.U8 R154, [R157+0x808] ;  /* 0x000808009d9a7984 */ /* 0x000f280000000000 */
[----:B------:R-:W4:Y:S01]  /*2e30*/  LDS.U8 R168, [R157+0x1000] ;  /* 0x001000009da87984 */ /* 0x000f220000000000 */
[----:B0-----:R-:W-:-:S03]  /*2e40*/  PRMT R11, R12, 0x7604, R11 ;  /* 0x000076040c0b7816 */ /* 0x001fc6000000000b */
[----:B------:R0:W0:Y:S01]  /*2e50*/  LDS.U8 R174, [R157+0x1008] ;  /* 0x001008009dae7984 */ /* 0x0000220000000000 */
[----:B-1----:R-:W-:Y:S02]  /*2e60*/  PRMT R15, R20, 0x7604, R15 ;  /* 0x00007604140f7816 */ /* 0x002fe4000000000f */
[----:B--2---:R-:W-:Y:S02]  /*2e70*/  PRMT R19, R158, 0x7604, R19 ;  /* 0x000076049e137816 */ /* 0x004fe40000000013 */
[----:B---3--:R-:W-:Y:S02]  /*2e80*/  PRMT R21, R170, 0x7604, R21 ;  /* 0x00007604aa157816 */ /* 0x008fe40000000015 */
[----:B----4-:R-:W-:Y:S02]  /*2e90*/  PRMT R11, R14, 0x7054, R11 ;  /* 0x000070540e0b7816 */ /* 0x010fe4000000000b */
[----:B------:R-:W-:Y:S02]  /*2ea0*/  PRMT R15, R152, 0x7054, R15 ;  /* 0x00007054980f7816 */ /* 0x000fe4000000000f */
[----:B------:R-:W-:-:S02]  /*2eb0*/  PRMT R19, R166, 0x7054, R19 ;  /* 0x00007054a6137816 */ /* 0x000fc40000000013 */
[----:B------:R-:W-:Y:S02]  /*2ec0*/  PRMT R21, R172, 0x7054, R21 ;  /* 0x00007054ac157816 */ /* 0x000fe40000000015 */
[----:B------:R-:W-:Y:S02]  /*2ed0*/  PRMT R156, R156, 0x654, R11 ;  /* 0x000006549c9c7816 */ /* 0x000fe4000000000b */
[----:B0-----:R-:W-:Y:S02]  /*2ee0*/  PRMT R157, R154, 0x654, R15 ;  /* 0x000006549a9d7816 */ /* 0x001fe4000000000f */
[----:B------:R-:W-:Y:S02]  /*2ef0*/  PRMT R158, R168, 0x654, R19 ;  /* 0x00000654a89e7816 */ /* 0x000fe40000000013 */
[----:B------:R-:W-:-:S07]  /*2f00*/  PRMT R159, R174, 0x654, R21 ;  /* 0x00000654ae9f7816 */ /* 0x000fce0000000015 */
.L_x_32:
[----:B------:R-:W-:Y:S01]  /*2f10*/  R2UR UR19, R8 ;  /* 0x00000000081372ca */ /* 0x000fe200000e0000 */
[----:B------:R-:W-:Y:S01]  /*2f20*/  UMOV UR8, UR4 ;  /* 0x0000000400087c82 */ /* 0x000fe20008000000 */
[----:B------:R-:W-:Y:S01]  /*2f30*/  R2UR UR18, R7 ;  /* 0x00000000071272ca */ /* 0x000fe200000e0000 */
[----:B------:R-:W-:Y:S01]  /*2f40*/  UIADD3 UR4, UR4, 0x1, URZ ;  /* 0x0000000104047890 */ /* 0x000fe2000fffe03f */
[----:B------:R-:W-:-:S03]  /*2f50*/  UMOV UR5, URZ ;  /* 0x0000003f00057c82 */ /* 0x000fc60008000000 */
[----:B--2---:R-:W-:-:S11]  /*2f60*/  UISETP.GE.U32.AND UP0, UPT, UR4, 0x2, UPT ;  /* 0x000000020400788c */ /* 0x004fd6000bf06070 */
.L_x_31:
[----:B------:R-:W-:Y:S01]  /*2f70*/  R2UR UR9, R6 ;  /* 0x00000000060972ca */ /* 0x000fe200000e0000 */
[----:B------:R-:W-:Y:S01]  /*2f80*/  ULOP3.LUT UR10, UR18, 0x7, URZ, 0xc0, !UPT ;  /* 0x00000007120a7892 */ /* 0x000fe2000f8ec03f */
[----:B------:R-:W-:Y:S01]  /*2f90*/  R2UR UR12, R13 ;  /* 0x000000000d0c72ca */ /* 0x000fe200000e0000 */
[----:B------:R-:W-:Y:S01]  /*2fa0*/  IMAD.MOV.U32 R178, RZ, RZ, 0x120 ;  /* 0x00000120ffb27424 */ /* 0x000fe200078e00ff */
[----:B------:R-:W-:Y:S01]  /*2fb0*/  USHF.R.S32.HI UR18, URZ, 0x3, UR18 ;  /* 0x000000033f127899 */ /* 0x000fe20008011412 */
[----:B--2---:R-:W-:-:S08]  /*2fc0*/  IMAD.U32 R173, RZ, RZ, UR7 ;  /* 0x00000007ffad7e24 */ /* 0x004fd0000f8e00ff */
[----:B------:R-:W-:Y:S02]  /*2fd0*/  ULEA UR9, UR5, UR9, 0x1 ;  /* 0x0000000905097291 */ /* 0x000fe4000f8e083f */
[----:B------:R-:W-:Y:S02]  /*2fe0*/  UIADD3 UR5, UR5, 0x1, URZ ;  /* 0x0000000105057890 */ /* 0x000fe4000fffe03f */
[----:B------:R-:W-:Y:S02]  /*2ff0*/  UISETP.GE.AND UP1, UPT, UR9, 0x4, UPT ;  /* 0x000000040900788c */ /* 0x000fe4000bf26270 */
[----:B------:R-:W-:Y:S02]  /*3000*/  UIADD3 UR11, UR9, -0x4, URZ ;  /* 0xfffffffc090b7890 */ /* 0x000fe4000fffe03f */
[----:B------:R-:W-:Y:S01]  /*3010*/  USEL UR10, UR10, UR12, !UP1 ;  /* 0x0000000c0a0a7287 */ /* 0x000fe2000c800000 */
[----:B------:R-:W-:-:S03]  /*3020*/  UMOV UR9, 0x90 ;  /* 0x0000009000097882 */ /* 0x000fc60000000000 */
[----:B------:R-:W-:Y:S02]  /*3030*/  ULEA UR14, UR8, UR10, 0x3 ;  /* 0x0000000a080e7291 */ /* 0x000fe4000f8e183f */
[----:B------:R-:W-:Y:S02]  /*3040*/  UIADD3 UR12, UR10, 0x1, URZ ;  /* 0x000000010a0c7890 */ /* 0x000fe4000fffe03f */
[----:B------:R-:W-:Y:S02]  /*3050*/  @!UP1 ULOP3.LUT UR11, UR19, 0x7, URZ, 0xc0, !UPT ;  /* 0x00000007130b9892 */ /* 0x000fe4000f8ec03f */
[----:B------:R-:W-:Y:S02]  /*3060*/  USHF.R.S32.HI UR15, URZ, 0x1f, UR14 ;  /* 0x0000001f3f0f7899 */ /* 0x000fe4000801140e */
[----:B------:R-:W-:Y:S02]  /*3070*/  UISETP.NE.AND UP1, UPT, UR10, UR11, UPT ;  /* 0x0000000b0a00728c */ /* 0x000fe4000bf25270 */
[----:B------:R-:W-:-:S02]  /*3080*/  UIADD3 UR13, UR11, 0x1, URZ ;  /* 0x000000010b0d7890 */ /* 0x000fc4000fffe03f */
[----:B------:R-:W-:Y:S02]  /*3090*/  ULEA.HI UR15, UR15, UR14, URZ, 0x3 ;  /* 0x0000000e0f0f7291 */ /* 0x000fe4000f8f183f */
[----:B------:R-:W-:Y:S02]  /*30a0*/  USEL UR12, UR12, UR11, !UP1 ;  /* 0x0000000b0c0c7287 */ /* 0x000fe4000c800000 */
[----:B------:R-:W-:Y:S02]  /*30b0*/  USEL UR13, UR13, UR10, !UP1 ;  /* 0x0000000a0d0d7287 */ /* 0x000fe4000c800000 */
[----:B------:R-:W-:Y:S02]  /*30c0*/  ULOP3.LUT UR10, UR15, 0xfffffff8, URZ, 0xc0, !UPT ;  /* 0xfffffff80f0a7892 */ /* 0x000fe4000f8ec03f */
[----:B------:R-:W-:Y:S02]  /*30d0*/  ULEA UR12, UR8, UR12, 0x3 ;  /* 0x0000000c080c7291 */ /* 0x000fe4000f8e183f */
[----:B------:R-:W-:Y:S01]  /*30e0*/  UIADD3 UR10, UR14, -UR10, URZ ;  /* 0x8000000a0e0a7290 */ /* 0x000fe2000fffe03f */
[----:B------:R-:W-:Y:S01]  /*30f0*/  IMAD.U32 R154, RZ, RZ, UR13 ;  /* 0x0000000dff9a7e24 */ /* 0x000fe2000f8e00ff */
[----:B------:R-:W-:-:S02]  /*3100*/  USHF.R.S32.HI UR17, URZ, 0x1f, UR12 ;  /* 0x0000001f3f117899 */ /* 0x000fc4000801140c */
[----:B------:R-:W-:Y:S02]  /*3110*/  USHF.L.U32 UR15, UR15, 0xb, URZ ;  /* 0x0000000b0f0f7899 */ /* 0x000fe4000800063f */
[----:B------:R-:W-:Y:S02]  /*3120*/  ULOP3.LUT UR20, UR10, 0x1, URZ, 0xc0, !UPT ;  /* 0x000000010a147892 */ /* 0x000fe4000f8ec03f */
[----:B------:R-:W-:Y:S01]  /*3130*/  IMAD.U32 R9, RZ, RZ, UR10 ;  /* 0x0000000aff097e24 */ /* 0x000fe2000f8e00ff */
[----:B------:R-:W-:Y:S02]  /*3140*/  ULEA.HI UR17, UR17, UR12, URZ, 0x3 ;  /* 0x0000000c11117291 */ /* 0x000fe4000f8f183f */
[----:B------:R-:W-:Y:S02]  /*3150*/  ULOP3.LUT UR16, UR15, 0xffffc000, URZ, 0xc0, !UPT ;  /* 0xffffc0000f107892 */ /* 0x000fe4000f8ec03f */
[----:B------:R-:W-:Y:S01]  /*3160*/  UISETP.NE.U32.AND UP1, UPT, UR20, 0x1, UPT ;  /* 0x000000011400788c */ /* 0x000fe2000bf25070 */
[----:B------:R-:W-:Y:S01]  /*3170*/  R2P PR, R9, 0x6 ;  /* 0x0000000609007804 */ /* 0x000fe20000000000 */
[----:B------:R-:W-:-:S02]  /*3180*/  USHF.L.U32 UR15, UR10, 0x4, URZ ;  /* 0x000000040a0f7899 */ /* 0x000fc4000800063f */
[----:B------:R-:W-:Y:S02]  /*3190*/  ULOP3.LUT UR10, UR17, 0xfffffff8, URZ, 0xc0, !UPT ;  /* 0xfffffff8110a7892 */ /* 0x000fe4000f8ec03f */
[----:B------:R-:W-:Y:S02]  /*31a0*/  USEL UR20, UR9, 0x70, UP1 ;  /* 0x0000007009147887 */ /* 0x000fe40008800000 */
[----:B------:R-:W-:Y:S02]  /*31b0*/  ULEA UR16, UR11, UR16, 0xb ;  /* 0x000000100b107291 */ /* 0x000fe4000f8e583f */
[----:B------:R-:W-:Y:S02]  /*31c0*/  ULOP3.LUT UR15, UR15, 0x70, URZ, 0xc0, !UPT ;  /* 0x000000700f0f7892 */ /* 0x000fe4000f8ec03f */
[----:B------:R-:W-:Y:S01]  /*31d0*/  UIADD3 UR10, UR12, -UR10, URZ ;  /* 0x8000000a0c0a7290 */ /* 0x000fe2000fffe03f */
[----:B------:R-:W-:Y:S01]  /*31e0*/  IMAD R12, R163, UR20, R162 ;  /* 0x00000014a30c7c24 */ /* 0x000fe2000f8e02a2 */
[----:B------:R-:W-:-:S02]  /*31f0*/  UIADD3 UR15, UR7, UR16, UR15 ;  /* 0x00000010070f7290 */ /* 0x000fc4000fffe00f */
[----:B------:R-:W-:Y:S02]  /*3200*/  ULOP3.LUT UR21, UR10, 0x1, URZ, 0xc0, !UPT ;  /* 0x000000010a157892 */ /* 0x000fe4000f8ec03f */
[----:B------:R-:W-:Y:S01]  /*3210*/  USHF.L.U32 UR17, UR17, 0xb, URZ ;  /* 0x0000000b11117899 */ /* 0x000fe2000800063f */
[----:B------:R-:W-:Y:S01]  /*3220*/  IMAD.U32 R11, RZ, RZ, UR10 ;  /* 0x0000000aff0b7e24 */ /* 0x000fe2000f8e00ff */
[----:B------:R-:W-:Y:S01]  /*3230*/  UISETP.NE.U32.AND UP2, UPT, UR21, 0x1, UPT ;  /* 0x000000011500788c */ /* 0x000fe2000bf45070 */
[----:B------:R-:W-:Y:S01]  /*3240*/  IADD3 R12, R165, UR15, R12 ;  /* 0x0000000fa50c7c10 */ /* 0x000fe2000fffe00c */
[----:B------:R-:W-:Y:S02]  /*3250*/  ULOP3.LUT UR17, UR17, 0xffffc000, URZ, 0xc0, !UPT ;  /* 0xffffc00011117892 */ /* 0x000fe4000f8ec03f */
[----:B------:R-:W-:Y:S02]  /*3260*/  USHF.L.U32 UR16, UR10, 0x4, URZ ;  /* 0x000000040a107899 */ /* 0x000fe4000800063f */
[----:B------:R-:W-:Y:S01]  /*3270*/  USEL UR15, UR9, 0x70, UP2 ;  /* 0x00000070090f7887 */ /* 0x000fe20009000000 */
[C---:B------:R-:W-:Y:S01]  /*3280*/  VIADD R9, R12.reuse, 0x120 ;  /* 0x000001200c097836 */ /* 0x040fe20000000000 */
[----:B------:R-:W-:Y:S01]  /*3290*/  ULEA UR17, UR13, UR17, 0xb ;  /* 0x000000110d117291 */ /* 0x000fe2000f8e583f */
[----:B------:R-:W-:Y:S01]  /*32a0*/  @P1 VIADD R9, R12, 0xe0 ;  /* 0x000000e00c091836 */ /* 0x000fe20000000000 */
[----:B------:R-:W-:Y:S01]  /*32b0*/  ULOP3.LUT UR16, UR16, 0x70, URZ, 0xc0, !UPT ;  /* 0x0000007010107892 */ /* 0x000fe2000f8ec03f */
[----:B------:R-:W-:Y:S01]  /*32c0*/  LDS.U8 R169, [R12+0x400] ;  /* 0x000400000ca97984 */ /* 0x000fe20000000000 */
[----:B------:R-:W-:Y:S01]  /*32d0*/  VOTEU.ANY UP1, P2 ;  /* 0x00000000003f7886 */ /* 0x000fe20001020100 */
[----:B------:R-:W-:Y:S01]  /*32e0*/  R2P PR, R11, 0x6 ;  /* 0x000000060b007804 */ /* 0x000fe20000000000 */
[----:B------:R-:W-:Y:S01]  /*32f0*/  UIADD3 UR16, UR7, UR17, UR16 ;  /* 0x0000001107107290 */ /* 0x000fe2000fffe010 */
[----:B------:R-:W-:Y:S01]  /*3300*/  IMAD R14, R163, UR15, R162 ;  /* 0x0000000fa30e7c24 */ /* 0x000fe2000f8e02a2 */
[----:B------:R-:W-:-:S02]  /*3310*/  USHF.L.U32 UR10, UR11, 0x4, URZ ;  /* 0x000000040b0a7899 */ /* 0x000fc4000800063f */
[----:B------:R-:W-:Y:S01]  /*3320*/  IMAD.U32 R11, RZ, RZ, UR11 ;  /* 0x0000000bff0b7e24 */ /* 0x000fe2000f8e00ff */
[----:B------:R-:W-:Y:S01]  /*3330*/  ULOP3.LUT UR11, UR11, 0x1, URZ, 0xc0, !UPT ;  /* 0x000000010b0b7892 */ /* 0x000fe2000f8ec03f */
[----:B------:R-:W0:Y:S01]  /*3340*/  LDS.U8 R170, [R12] ;  /* 0x000000000caa7984 */ /* 0x000e220000000000 */
[----:B------:R-:W-:Y:S01]  /*3350*/  IADD3 R152, R165, UR16, R14 ;  /* 0x00000010a5987c10 */ /* 0x000fe2000fffe00e */
[----:B------:R-:W-:Y:S02]  /*3360*/  ULOP3.LUT UR10, UR10, 0x70, URZ, 0xc0, !UPT ;  /* 0x000000700a0a7892 */ /* 0x000fe4000f8ec03f */
[----:B------:R-:W-:Y:S02]  /*3370*/  UISETP.NE.U32.AND UP2, UPT, UR11, 0x1, UPT ;  /* 0x000000010b00788c */ /* 0x000fe4000bf45070 */
[C---:B------:R-:W-:Y:S01]  /*3380*/  VIADD R153, R152.reuse, 0x120 ;  /* 0x0000012098997836 */ /* 0x040fe20000000000 */
[----:B------:R-:W-:Y:S01]  /*3390*/  VOTEU.ANY UP3, P2 ;  /* 0x00000000003f7886 */ /* 0x000fe20001060100 */
[----:B------:R-:W-:Y:S01]  /*33a0*/  @P1 VIADD R153, R152, 0xe0 ;  /* 0x000000e098991836 */ /* 0x000fe20000000000 */
[----:B------:R-:W-:Y:S01]  /*33b0*/  R2P PR, R11, 0x6 ;  /* 0x000000060b007804 */ /* 0x000fe20000000000 */
[----:B------:R-:W-:Y:S01]  /*33c0*/  USEL UR11, UR9, 0x70, UP2 ;  /* 0x00000070090b7887 */ /* 0x000fe20009000000 */
[----:B------:R-:W-:Y:S01]  /*33d0*/  LDS.U8 R172, [R152] ;  /* 0x0000000098ac7984 */ /* 0x000fe20000000000 */
[----:B------:R-:W-:-:S02]  /*33e0*/  ULEA UR14, UR14, UR10, 0xb ;  /* 0x0000000a0e0e7291 */ /* 0x000fc4000f8e583f */
[----:B------:R-:W-:Y:S01]  /*33f0*/  SEL R14, R178, 0xe0, !P1 ;  /* 0x000000e0b20e7807 */ /* 0x000fe20004800000 */
[----:B------:R-:W-:Y:S01]  /*3400*/  UMOV UR15, 0x240 ;  /* 0x00000240000f7882 */ /* 0x000fe20000000000 */
[----:B------:R-:W-:Y:S01]  /*3410*/  LDS.U8 R171, [R152+0x400] ;  /* 0x0004000098ab7984 */ /* 0x000fe20000000000 */
[----:B------:R-:W-:Y:S02]  /*3420*/  USEL UR10, UR15, 0x1c0, !UP1 ;  /* 0x000001c00f0a7887 */ /* 0x000fe4000c800000 */
[----:B------:R-:W-:Y:S01]  /*3430*/  IMAD R11, R163, R14, RZ ;  /* 0x0000000ea30b7224 */ /* 0x000fe200078e02ff */
[----:B------:R-:W-:Y:S01]  /*3440*/  LDS.U8 R155, [R153+0x400] ;  /* 0x00040000999b7984 */ /* 0x000fe20000000000 */
[----:B------:R-:W-:Y:S02]  /*3450*/  USHF.R.S32.HI UR19, URZ, 0x3, UR19 ;  /* 0x000000033f137899 */ /* 0x000fe40008011413 */
[----:B------:R-:W-:Y:S01]  /*3460*/  IMAD R174, R162, UR11, R11 ;  /* 0x0000000ba2ae7c24 */ /* 0x000fe2000f8e020b */
[----:B------:R-:W-:Y:S01]  /*3470*/  LEA R11, R0, UR14, 0xf ;  /* 0x0000000e000b7c11 */ /* 0x000fe2000f8e78ff */
[----:B------:R-:W-:Y:S01]  /*3480*/  USHF.L.U32 UR11, UR13, 0x4, URZ ;  /* 0x000000040d0b7899 */ /* 0x000fe2000800063f */
[----:B------:R-:W-:Y:S01]  /*3490*/  LDS.U8 R14, [R12+UR10] ;  /* 0x0000000a0c0e7984 */ /* 0x000fe20008000000 */
[----:B------:R-:W-:Y:S01]  /*34a0*/  ULOP3.LUT UR13, UR13, 0x1, URZ, 0xc0, !UPT ;  /* 0x000000010d0d7892 */ /* 0x000fe2000f8ec03f */
[----:B------:R-:W-:Y:S01]  /*34b0*/  IADD3 R19, R11, UR42, R174 ;  /* 0x0000002a0b137c10 */ /* 0x000fe2000fffe0ae */
[----:B------:R-:W-:Y:S01]  /*34c0*/  ULOP3.LUT UR11, UR11, 0x70, URZ, 0xc0, !UPT ;  /* 0x000000700b0b7892 */ /* 0x000fe2000f8ec03f */
[----:B------:R-:W1:Y:S01]  /*34d0*/  LDS.U8 R11, [R9] ;  /* 0x00000000090b7984 */ /* 0x000e620000000000 */
[----:B------:R-:W-:Y:S01]  /*34e0*/  IADD3 R173, R174, UR14, R173 ;  /* 0x0000000eaead7c10 */ /* 0x000fe2000fffe0ad */
[----:B------:R-:W-:Y:S01]  /*34f0*/  UISETP.NE.U32.AND UP1, UPT, UR13, 0x1, UPT ;  /* 0x000000010d00788c */ /* 0x000fe2000bf25070 */
[C---:B------:R-:W-:Y:S01]  /*3500*/  VIADD R176, R19.reuse, 0x240 ;  /* 0x0000024013b07836 */ /* 0x040fe20000000000 */
[----:B------:R-:W2:Y:S01]  /*3510*/  LDS.U8 R15, [R9+UR10] ;  /* 0x0000000a090f7984 */ /* 0x000ea20008000000 */
[----:B------:R-:W-:Y:S01]  /*3520*/  @P2 VIADD R176, R19, 0x1c0 ;  /* 0x000001c013b02836 */ /* 0x000fe20000000000 */
[----:B------:R-:W-:Y:S01]  /*3530*/  R2P PR, R154, 0x6 ;  /* 0x000000069a007804 */ /* 0x000fe20000000000 */
[----:B------:R-:W-:Y:S01]  /*3540*/  USEL UR9, UR9, 0x70, UP1 ;  /* 0x0000007009097887 */ /* 0x000fe20008800000 */
[----:B------:R-:W3:Y:S01]  /*3550*/  LDS.U8 R19, [R9+0x400] ;  /* 0x0004000009137984 */ /* 0x000ee20000000000 */
[----:B------:R-:W-:Y:S01]  /*3560*/  ULEA UR11, UR12, UR11, 0xb ;  /* 0x0000000b0c0b7291 */ /* 0x000fe2000f8e583f */
[----:B0-----:R-:W-:Y:S01]  /*3570*/  PRMT R174, R169, 0x7604, R170 ;  /* 0x00007604a9ae7816 */ /* 0x001fe200000000aa */
[----:B------:R-:W-:Y:S01]  /*3580*/  UISETP.NE.AND UP1, UPT, UR5, 0x4, UPT ;  /* 0x000000040500788c */ /* 0x000fe2000bf25270 */
[----:B------:R-:W0:Y:S01]  /*3590*/  LDS.U8 R20, [R12+UR10+0x400] ;  /* 0x0004000a0c147984 */ /* 0x000e220008000000 */
[----:B------:R-:W-:-:S03]  /*35a0*/  SEL R178, R178, 0xe0, !P1 ;  /* 0x000000e0b2b27807 */ /* 0x000fc60004800000 */
[----:B------:R-:W4:Y:S01]  /*35b0*/  LDS.U8 R21, [R9+UR10+0x400] ;  /* 0x0004000a09157984 */ /* 0x000f220008000000 */
[----:B------:R-:W-:Y:S01]  /*35c0*/  USEL UR10, UR15, 0x1c0, !UP3 ;  /* 0x000001c00f0a7887 */ /* 0x000fe2000d800000 */
[----:B------:R-:W-:Y:S01]  /*35d0*/  R2UR UR15, R0 ;  /* 0x00000000000f72ca */ /* 0x000fe200000e0000 */
[----:B------:R-:W-:Y:S01]  /*35e0*/  IMAD R175, R163, R178, RZ ;  /* 0x000000b2a3af7224 */ /* 0x000fe200078e02ff */
[----:B------:R-:W4:Y:S01]  /*35f0*/  LDS.U8 R12, [R153] ;  /* 0x00000000990c7984 */ /* 0x000f220000000000 */
[----:B------:R-:W-:Y:S02]  /*3600*/  PLOP3.LUT P0, PT, PT, PT, UP1, 0x80, 0x0 ;  /* 0x000000000000781c */ /* 0x000fe40003f0f018 */
[----:B------:R-:W-:Y:S02]  /*3610*/  IMAD R170, R162, UR9, R175 ;  /* 0x00000009a2aa7c24 */ /* 0x000fe4000f8e02af */
[----:B------:R-:W-:Y:S01]  /*3620*/  IMAD.U32 R175, RZ, RZ, UR7 ;  /* 0x00000007ffaf7e24 */ /* 0x000fe2000f8e00ff */
[----:B------:R-:W4:Y:S04]  /*3630*/  LDS.U8 R9, [R152+UR10] ;  /* 0x0000000a98097984 */ /* 0x000f280008000000 */
[----:B------:R-:W4:Y:S04]  /*3640*/  LDS.U8 R154, [R153+UR10] ;  /* 0x0000000a999a7984 */ /* 0x000f280008000000 */
[----:B------:R-:W4:Y:S04]  /*3650*/  LDS.U8 R166, [R152+UR10+0x400] ;  /* 0x0004000a98a67984 */ /* 0x000f280008000000 */
[----:B------:R-:W4:Y:S01]  /*3660*/  LDS.U8 R168, [R153+UR10+0x400] ;  /* 0x0004000a99a87984 */ /* 0x000f220008000000 */
[----:B------:R-:W-:-:S03]  /*3670*/  NOP ;  /* 0x0000000000007918 */ /* 0x000fc60000000000 */
[----:B-1----:R1:W-:Y:S01]  /*3680*/  STS.U8 [R176+0x10800], R11 ;  /* 0x0108000bb0007388 */ /* 0x0023e20000000000 */
[----:B------:R-:W-:-:S03]  /*3690*/  ULEA UR10, UR15, UR11, 0xf ;  /* 0x0000000b0f0a7291 */ /* 0x000fc6000f8e783f */
[----:B------:R0:W-:Y:S03]  /*36a0*/  STS.U8 [R173+UR42+0x400], R14 ;  /* 0x0004000ead007988 */ /* 0x0001e6000800002a */
[----:B------:R-:W-:Y:S01]  /*36b0*/  IADD3 R169, R165, UR10, R170 ;  /* 0x0000000aa5a97c10 */ /* 0x000fe2000fffe0aa */
[----:B--2---:R2:W-:Y:S01]  /*36c0*/  STS.U8 [R176+0x10c00], R15 ;  /* 0x010c000fb0007388 */ /* 0x0045e20000000000 */
[----:B------:R-:W-:Y:S02]  /*36d0*/  IADD3 R170, R170, UR11, R175 ;  /* 0x0000000baaaa7c10 */ /* 0x000fe4000fffe0af */
[----:B-1----:R-:W-:Y:S01]  /*36e0*/  PRMT R11, R171, 0x7604, R172 ;  /* 0x00007604ab0b7816 */ /* 0x002fe200000000ac */
[----:B------:R2:W-:Y:S01]  /*36f0*/  STS.U16 [R173+UR42], R174 ;  /* 0x000000aead007988 */ /* 0x0005e2000800042a */
[C---:B------:R-:W-:Y:S02]  /*3700*/  VIADD R153, R169.reuse, 0x240 ;  /* 0x00000240a9997836 */ /* 0x040fe40000000000 */
[----:B------:R-:W-:Y:S01]  /*3710*/  @P2 VIADD R153, R169, 0x1c0 ;  /* 0x000001c0a9992836 */ /* 0x000fe20000000000 */
[----:B---3--:R2:W-:Y:S04]  /*3720*/  STS.U8 [R176+0x10801], R19 ;  /* 0x01080113b0007388 */ /* 0x0085e80000000000 */
[----:B0-----:R2:W-:Y:S04]  /*3730*/  STS.U8 [R173+UR42+0x401], R20 ;  /* 0x00040114ad007988 */ /* 0x0015e8000800002a */
[----:B----4-:R2:W-:Y:S04]  /*3740*/  STS.U8 [R176+0x10c01], R21 ;  /* 0x010c0115b0007388 */ /* 0x0105e80000000000 */
[----:B------:R2:W-:Y:S04]  /*3750*/  STS.U8 [R173+UR42+0x2], RZ ;  /* 0x000002ffad007988 */ /* 0x0005e8000800002a */
[----:B------:R2:W-:Y:S04]  /*3760*/  STS.U8 [R176+0x10802], RZ ;  /* 0x010802ffb0007388 */ /* 0x0005e80000000000 */
[----:B------:R2:W-:Y:S04]  /*3770*/  STS.U8 [R173+UR42+0x402], RZ ;  /* 0x000402ffad007988 */ /* 0x0005e8000800002a */
[----:B------:R2:W-:Y:S04]  /*3780*/  STS.U8 [R176+0x10c02], RZ ;  /* 0x010c02ffb0007388 */ /* 0x0005e80000000000 */
[----:B------:R2:W-:Y:S04]  /*3790*/  STS.U8 [R173+UR42+0x3], RZ ;  /* 0x000003ffad007988 */ /* 0x0005e8000800002a */
[----:B------:R2:W-:Y:S04]  /*37a0*/  STS.U8 [R176+0x10803], RZ ;  /* 0x010803ffb0007388 */ /* 0x0005e80000000000 */
[----:B------:R2:W-:Y:S04]  /*37b0*/  STS.U8 [R173+UR42+0x403], RZ ;  /* 0x000403ffad007988 */ /* 0x0005e8000800002a */
[----:B------:R2:W-:Y:S04]  /*37c0*/  STS.U8 [R176+0x10c03], RZ ;  /* 0x010c03ffb0007388 */ /* 0x0005e80000000000 */
[----:B------:R2:W-:Y:S04]  /*37d0*/  STS.U8 [R173+UR42+0x4], R172 ;  /* 0x000004acad007988 */ /* 0x0005e8000800002a */
[----:B------:R2:W-:Y:S04]  /*37e0*/  STS.U8 [R176+0x10804], R12 ;  /* 0x0108040cb0007388 */ /* 0x0005e80000000000 */
[----:B------:R2:W-:Y:S04]  /*37f0*/  STS.U8 [R173+UR42+0x404], R9 ;  /* 0x00040409ad007988 */ /* 0x0005e8000800002a */
[----:B------:R2:W-:Y:S04]  /*3800*/  STS.U8 [R176+0x10c04], R154 ;  /* 0x010c049ab0007388 */ /* 0x0005e80000000000 */
[----:B------:R2:W-:Y:S04]  /*3810*/  STS.U8 [R173+UR42+0x5], R171 ;  /* 0x000005abad007988 */ /* 0x0005e8000800002a */
[----:B------:R2:W-:Y:S04]  /*3820*/  STS.U8 [R176+0x10805], R155 ;  /* 0x0108059bb0007388 */ /* 0x0005e80000000000 */
[----:B------:R2:W-:Y:S04]  /*3830*/  STS.U8 [R173+UR42+0x405], R166 ;  /* 0x000405a6ad007988 */ /* 0x0005e8000800002a */
[----:B------:R2:W-:Y:S04]  /*3840*/  STS.U8 [R176+0x10c05], R168 ;  /* 0x010c05a8b0007388 */ /* 0x0005e80000000000 */
        /* <DEDUP_REMOVED lines=8> */
[----:B------:R2:W-:Y:S04]  /*38d0*/  STS.U8 [R153+0x10800], R12 ;  /* 0x0108000c99007388 */ /* 0x0005e80000000000 */
[----:B------:R2:W-:Y:S04]  /*38e0*/  STS.U8 [R170+UR42+0x400], R9 ;  /* 0x00040009aa007988 */ /* 0x0005e8000800002a */
[----:B------:R2:W-:Y:S04]  /*38f0*/  STS.U8 [R153+0x10c00], R154 ;  /* 0x010c009a99007388 */ /* 0x0005e80000000000 */
[----:B------:R2:W-:Y:S04]  /*3900*/  STS.U16 [R170+UR42], R11 ;  /* 0x0000000baa007988 */ /* 0x0005e8000800042a */
        /* <DEDUP_REMOVED lines=10> */
[----:B------:R2:W-:Y:S01]  /*39b0*/  STS.U8 [R153+0x10c03], RZ ;  /* 0x010c03ff99007388 */ /* 0x0005e20000000000 */
[----:B------:R-:W-:Y:S05]  /*39c0*/  @P0 BRA `(.L_x_31) ;  /* 0xfffffff400680947 */ /* 0x000fea000383ffff */
[----:B------:R-:W-:-:S13]  /*39d0*/  PLOP3.LUT P0, PT, PT, PT, UP0, 0x80, 0x0 ;  /* 0x000000000000781c */ /* 0x000fda0003f0f008 */
[----:B------:R-:W-:Y:S05]  /*39e0*/  @!P0 BRA `(.L_x_32) ;  /* 0xfffffff400488947 */ /* 0x000fea000383ffff */
[----:B--2---:R-:W0:Y:S01]  /*39f0*/  LDC R9, c[0x0][0x28c] ;  /* 0x0000a300ff097b82 */ /* 0x004e220000000800 */
[----:B------:R-:W-:Y:S01]  /*3a00*/  UMOV UR4, UR39 ;  /* 0x0000002700047c82 */ /* 0x000fe20008000000 */
[----:B0-----:R-:W-:-:S13]  /*3a10*/  ISETP.GE.AND P0, PT, R9, 0x101, PT ;  /* 0x000001010900780c */ /* 0x001fda0003f06270 */
[----:B------:R-:W-:Y:S05]  /*3a20*/  @!P0 BRA `(.L_x_33) ;  /* 0x0000001400b48947 */ /* 0x000fea0003800000 */
[----:B------:R-:W-:Y:S01]  /*3a30*/  R2UR UR7, R0 ;  /* 0x00000000000772ca */ /* 0x000fe200000e0000 */
[----:B------:R-:W-:Y:S01]  /*3a40*/  UIADD3 UR5, UR41, -0x1, URZ ;  /* 0xffffffff29057890 */ /* 0x000fe2000fffe03f */
[----:B------:R-:W-:-:S13]  /*3a50*/  UMOV UR4, UR39 ;  /* 0x0000002700047c82 */ /* 0x000fda0008000000 */
.L_x_45:
[----:B------:R-:W-:-:S04]  /*3a60*/  UIADD3 UR8, UR7, 0x1, URZ ;  /* 0x0000000107087890 */ /* 0x000fc8000fffe03f */
[----:B------:R-:W-:-:S04]  /*3a70*/  UISETP.NE.AND UP0, UPT, UR8, 0x4, UPT ;  /* 0x000000040800788c */ /* 0x000fc8000bf05270 */
[----:B------:R-:W-:Y:S02]  /*3a80*/  USEL UR9, URZ, 0x1, UP0 ;  /* 0x000000013f097887 */ /* 0x000fe40008000000 */
[----:B------:R-:W-:-:S04]  /*3a90*/  USEL UR8, UR8, URZ, UP0 ;  /* 0x0000003f08087287 */ /* 0x000fc80008000000 */
[----:B------:R-:W-:Y:S02]  /*3aa0*/  LOP3.LUT R167, R167, UR9, RZ, 0x3c, !PT ;  /* 0x00000009a7a77c12 */ /* 0x000fe4000f8e3cff */
[----:B------:R-:W-:Y:S01]  /*3ab0*/  IMAD.U32 R0, RZ, RZ, UR8 ;  /* 0x00000008ff007e24 */ /* 0x000fe2000f8e00ff */
[----:B0-----:R-:W-:Y:S06]  /*3ac0*/  @!P3 BRA `(.L_x_34) ;  /* 0x000000000004b947 */ /* 0x001fec0003800000 */
[----:B------:R-:W-:Y:S01]  /*3ad0*/  BPT.TRAP 0x1 ;  /* 0x000000040000795c */ /* 0x000fe20000300000 */
.L_x_34:
[----:B------:R-:W-:Y:S01]  /*3ae0*/  USHF.L.U32 UR8, UR7, 0xe, URZ ;  /* 0x0000000e07087899 */ /* 0x000fe2000800063f */
[----:B------:R-:W-:Y:S01]  /*3af0*/  LEA R9, R0, UR42, 0x3 ;  /* 0x0000002a00097c11 */ /* 0x000fe2000f8e18ff */
[----:B------:R-:W-:Y:S01]  /*3b00*/  ULEA UR10, UR7, UR6, 0xb ;  /* 0x00000006070a7291 */ /* 0x000fe2000f8e583f */
[----:B------:R-:W-:Y:S01]  /*3b10*/  SHF.L.U32 R12, R167, 0x1f, RZ ;  /* 0x0000001fa70c7819 */ /* 0x000fe200000006ff */
[----:B------:R-:W-:Y:S01]  /*3b20*/  UMOV UR11, 0x40000040 ;  /* 0x40000040000b7882 */ /* 0x000fe20000000000 */
[----:B------:R-:W-:Y:S01]  /*3b30*/  UMOV UR15, 0x40000040 ;  /* 0x40000040000f7882 */ /* 0x000fe20000000000 */
[----:B------:R-:W-:Y:S01]  /*3b40*/  LOP3.LUT R10, R5, UR8, RZ, 0xfc, !PT ;  /* 0x00000008050a7c12 */ /* 0x000fe2000f8efcff */
[----:B------:R0:W1:Y:S01]  /*3b50*/  SYNCS.PHASECHK.TRANS64.TRYWAIT P0, [R9+URZ], R12 ;  /* 0x0000000c090075a7 */ /* 0x000062000800017f */
[----:B------:R-:W-:-:S03]  /*3b60*/  UIADD3 UR8, UR10, 0x2, URZ ;  /* 0x000000020a087890 */ /* 0x000fc6000fffe03f */
[----:B------:R-:W-:Y:S01]  /*3b70*/  VIADD R14, R10, UR42 ;  /* 0x0000002a0a0e7c36 */ /* 0x000fe20008000000 */
[----:B------:R-:W-:Y:S03]  /*3b80*/  LDS.U8 R11, [R10+UR42+0x1800] ;  /* 0x0018002a0a0b7984 */ /* 0x000fe60008000000 */
[--C-:B------:R-:W-:Y:S01]  /*3b90*/  IMAD.IADD R169, R3, 0x1, R14.reuse ;  /* 0x0000000103a97824 */ /* 0x100fe200078e020e */
[----:B------:R-:W-:Y:S01]  /*3ba0*/  LDS.U8 R15, [R10+UR42+0x1808] ;  /* 0x0018082a0a0f7984 */ /* 0x000fe20008000000 */
[C---:B------:R-:W-:Y:S01]  /*3bb0*/  IMAD.IADD R165, R4.reuse, 0x1, R14 ;  /* 0x0000000104a57824 */ /* 0x040fe200078e020e */
[----:B------:R-:W-:Y:S01]  /*3bc0*/  UMOV UR14, UR8 ;  /* 0x00000008000e7c82 */ /* 0x000fe20008000000 */
[----:B------:R-:W-:Y:S01]  /*3bd0*/  IMAD.IADD R171, R4, 0x1, R169 ;  /* 0x0000000104ab7824 */ /* 0x000fe200078e02a9 */
[----:B------:R-:W-:Y:S04]  /*3be0*/  LDS.U8 R19, [R10+UR42+0x2000] ;  /* 0x0020002a0a137984 */ /* 0x000fe80008000000 */
[----:B------:R-:W-:Y:S04]  /*3bf0*/  LDS.U8 R21, [R10+UR42+0x2008] ;  /* 0x0020082a0a157984 */ /* 0x000fe80008000000 */
[----:B------:R-:W2:Y:S04]  /*3c00*/  LDS.U8 R14, [R165+0x1800] ;  /* 0x00180000a50e7984 */ /* 0x000ea80000000000 */
[----:B------:R-:W3:Y:S04]  /*3c10*/  LDS.U8 R20, [R169+0x1800] ;  /* 0x00180000a9147984 */ /* 0x000ee80000000000 */
[----:B------:R-:W4:Y:S04]  /*3c20*/  LDS.U8 R154, [R165+0x1808] ;  /* 0x00180800a59a7984 */ /* 0x000f280000000000 */
[----:B------:R-:W0:Y:S04]  /*3c30*/  LDS.U8 R166, [R169+0x1808] ;  /* 0x00180800a9a67984 */ /* 0x000e280000000000 */
[----:B------:R-:W1:Y:S04]  /*3c40*/  LDS.U8 R170, [R165+0x2000] ;  /* 0x00200000a5aa7984 */ /* 0x000e680000000000 */
[----:B------:R-:W1:Y:S04]  /*3c50*/  LDS.U8 R172, [R169+0x2000] ;  /* 0x00200000a9ac7984 */ /* 0x000e680000000000 */
[----:B------:R-:W1:Y:S04]  /*3c60*/  LDS.U8 R176, [R165+0x2008] ;  /* 0x00200800a5b07984 */ /* 0x000e680000000000 */
[----:B------:R-:W1:Y:S04]  /*3c70*/  LDS.U8 R178, [R169+0x2008] ;  /* 0x00200800a9b27984 */ /* 0x000e680000000000 */
[----:B------:R-:W1:Y:S04]  /*3c80*/  LDS.U8 R152, [R171+0x1800] ;  /* 0x00180000ab987984 */ /* 0x000e680000000000 */
[----:B------:R-:W1:Y:S04]  /*3c90*/  LDS.U8 R168, [R171+0x1808] ;  /* 0x00180800aba87984 */ /* 0x000e680000000000 */
[----:B------:R-:W1:Y:S01]  /*3ca0*/  LDS.U8 R174, [R171+0x2000] ;  /* 0x00200000abae7984 */ /* 0x000e620000000000 */
[----:B--2---:R-:W-:-:S03]  /*3cb0*/  PRMT R11, R14, 0x7604, R11 ;  /* 0x000076040e0b7816 */ /* 0x004fc6000000000b */
[----:B------:R-:W2:Y:S01]  /*3cc0*/  LDS.U8 R180, [R171+0x2008] ;  /* 0x00200800abb47984 */ /* 0x000ea20000000000 */
[----:B---3--:R-:W-:Y:S01]  /*3cd0*/  PRMT R11, R20, 0x7054, R11 ;  /* 0x00007054140b7816 */ /* 0x008fe2000000000b */
[----:B------:R-:W-:Y:S01]  /*3ce0*/  @!PT LDS RZ, [RZ] ;  /* 0x00000000fffff984 */ /* 0x000fe20000000800 */
[----:B------:R-:W-:Y:S01]  /*3cf0*/  @!PT LDS RZ, [RZ] ;  /* 0x00000000fffff984 */ /* 0x000fe20000000800 */
[----:B------:R-:W-:Y:S01]  /*3d00*/  @!PT LDS RZ, [RZ] ;  /* 0x00000000fffff984 */ /* 0x000fe20000000800 */
[----:B------:R-:W-:Y:S01]  /*3d10*/  @!PT LDS RZ, [RZ] ;  /* 0x00000000fffff984 */ /* 0x000fe20000000800 */
[----:B------:R3:W-:Y:S06]  /*3d20*/  MEMBAR.ALL.CTA ;  /* 0x0000000000007992 */ /* 0x0007ec0000008000 */
[----:B---3--:R-:W3:Y:S01]  /*3d30*/  FENCE.VIEW.ASYNC.S ;  /* 0x00000000000073c6 */ /* 0x008ee20000000000 */
[----:B----4-:R-:W-:-:S04]  /*3d40*/  PRMT R15, R154, 0x7604, R15 ;  /* 0x000076049a0f7816 */ /* 0x010fc8000000000f */
[----:B0-----:R-:W-:Y:S02]  /*3d50*/  PRMT R15, R166, 0x7054, R15 ;  /* 0x00007054a60f7816 */ /* 0x001fe4000000000f */
[----:B-1----:R-:W-:-:S04]  /*3d60*/  PRMT R19, R170, 0x7604, R19 ;  /* 0x00007604aa137816 */ /* 0x002fc80000000013 */
[----:B------:R-:W-:Y:S02]  /*3d70*/  PRMT R19, R172, 0x7054, R19 ;  /* 0x00007054ac137816 */ /* 0x000fe40000000013 */
[----:B------:R-:W-:-:S04]  /*3d80*/  PRMT R21, R176, 0x7604, R21 ;  /* 0x00007604b0157816 */ /* 0x000fc80000000015 */
[----:B------:R-:W-:Y:S01]  /*3d90*/  PRMT R21, R178, 0x7054, R21 ;  /* 0x00007054b2157816 */ /* 0x000fe20000000015 */
[----:B---3--:R-:W-:Y:S06]  /*3da0*/  BAR.SYNC.DEFER_BLOCKING 0x2, 0x100 ;  /* 0x0084000000007b1d */ /* 0x008fec0000010000 */
[----:B------:R-:W-:-:S06]  /*3db0*/  WARPGROUP.ARRIVE ;  /* 0x00000000000079c5 */ /* 0x000fcc0000000000 */
[----:B------:R-:W-:Y:S03]  /*3dc0*/  IGMMA.64x256x32.S8.S8 R24, R156, gdesc[UR8], R24, gsb0 ;  /* 0x066000089c187df1 */ /* 0x000fe60008041018 */
[----:B------:R-:W-:Y:S02]  /*3dd0*/  WARPGROUP.DEPBAR.LE gsb0, 0x0 ;  /* 0x00008000000079c5 */ /* 0x000fe40000010000 */
[----:B------:R-:W-:Y:S02]  /*3de0*/  PRMT R156, R152, 0x654, R11 ;  /* 0x00000654989c7816 */ /* 0x000fe4000000000b */
[----:B------:R-:W-:Y:S02]  /*3df0*/  PRMT R157, R168, 0x654, R15 ;  /* 0x00000654a89d7816 */ /* 0x000fe4000000000f */
[----:B------:R-:W-:Y:S02]  /*3e00*/  PRMT R158, R174, 0x654, R19 ;  /* 0x00000654ae9e7816 */ /* 0x000fe40000000013 */
[----:B--2---:R-:W-:-:S04]  /*3e10*/  PRMT R159, R180, 0x654, R21 ;  /* 0x00000654b49f7816 */ /* 0x004fc80000000015 */
[----:B------:R-:W-:-:S06]  /*3e20*/  WARPGROUP.ARRIVE ;  /* 0x00000000000079c5 */ /* 0x000fcc0000000000 */
[----:B------:R-:W-:Y:S03]  /*3e30*/  IGMMA.64x256x32.S8.S8 R24, R156, gdesc[UR12], R24, gsb0 ;  /* 0x0660000c9c187df1 */ /* 0x000fe60008041018 */
        /* <DEDUP_REMOVED lines=28> */
[----:B------:R-:W-:Y:S01]  /*4000*/  PRMT R155, R176, 0x654, R21 ;  /* 0x00000654b09b7816 */ /* 0x000fe20000000015 */
[----:B------:R-:W-:Y:S06]  /*4010*/  @!P3 BRA `(.L_x_35) ;  /* 0x000000000004b947 */ /* 0x000fec0003800000 */
[----:B------:R-:W-:Y:S01]  /*4020*/  BPT.TRAP 0x1 ;  /* 0x000000040000795c */ /* 0x000fe20000300000 */
.L_x_35:
[----:B------:R-:W-:Y:S02]  /*4030*/  UISETP.GT.U32.AND UP0, UPT, UR40, 0x1, UPT ;  /* 0x000000012800788c */ /* 0x000fe4000bf04070 */
[----:B------:R-:W-:-:S04]  /*4040*/  ULEA UR7, UR4, UR42, 0x3 ;  /* 0x0000002a04077291 */ /* 0x000fc8000f8e183f */
[----:B------:R-:W-:Y:S01]  /*4050*/  UIADD3 UR7, UR7, 0x20, URZ ;  /* 0x0000002007077890 */ /* 0x000fe2000fffe03f */
[----:B------:R-:W-:-:S03]  /*4060*/  PLOP3.LUT P1, PT, PT, PT, UP0, 0x80, 0x0 ;  /* 0x000000000000781c */ /* 0x000fc60003f2f008 */
[----:B------:R-:W-:-:S09]  /*4070*/  UPRMT UR7, URZ, 0x654, UR7 ;  /* 0x000006543f077896 */ /* 0x000fd20008000007 */
[----:B------:R-:W-:Y:S01]  /*4080*/  SYNCS.ARRIVE.TRANS64.RED.A1T0 RZ, [UR7], RZ ;  /* 0x000000ffffff79a7 */ /* 0x000fe20008100407 */
[----:B------:R-:W-:Y:S05]  /*4090*/  @P1 BRA `(.L_x_36) ;  /* 0x0000000000041947 */ /* 0x000fea0003800000 */
[----:B------:R-:W-:Y:S01]  /*40a0*/  BPT.TRAP 0x1 ;  /* 0x000000040000795c */ /* 0x000fe20000300000 */
.L_x_36:
[----:B------:R-:W-:Y:S01]  /*40b0*/  UIADD3 UR8, UR10, 0x4, URZ ;  /* 0x000000040a087890 */ /* 0x000fe2000fffe03f */
[----:B------:R-:W-:Y:S01]  /*40c0*/  WARPGROUP.ARRIVE ;  /* 0x00000000000079c5 */ /* 0x000fe20000000000 */
[----:B------:R-:W-:Y:S01]  /*40d0*/  UMOV UR15, 0x40000040 ;  /* 0x40000040000f7882 */ /* 0x000fe20000000000 */
[----:B------:R-:W-:-:S04]  /*40e0*/  UIADD3 UR4, UR4, 0x1, URZ ;  /* 0x0000000104047890 */ /* 0x000fc8000fffe03f */
[----:B------:R-:W-:Y:S01]  /*40f0*/  UMOV UR14, UR8 ;  /* 0x00000008000e7c82 */ /* 0x000fe20008000000 */
[----:B------:R-:W-:Y:S01]  /*4100*/  UISETP.NE.AND UP0, UPT, UR4, 0x4, UPT ;  /* 0x000000040400788c */ /* 0x000fe2000bf05270 */
[----:B------:R-:W-:Y:S03]  /*4110*/  IGMMA.64x256x32.S8.S8 R24, R152, gdesc[UR12], R24, gsb0 ;  /* 0x0660000c98187df1 */ /* 0x000fe60008041018 */
[----:B------:R-:W-:Y:S01]  /*4120*/  USEL UR4, UR4, URZ, UP0 ;  /* 0x0000003f04047287 */ /* 0x000fe20008000000 */
        /* <DEDUP_REMOVED lines=31> */
.L_x_37:
[----:B------:R-:W-:Y:S01]  /*4320*/  IMAD.SHL.U32 R10, R0, 0x4000, RZ ;  /* 0x00004000000a7824 */ /* 0x000fe200078e00ff */
[----:B------:R-:W-:Y:S04]  /*4330*/  BSSY B0, `(.L_x_38) ;  /* 0x0000006000007945 */ /* 0x000fe80003800000 */
[----:B------:R-:W-:-:S05]  /*4340*/  LOP3.LUT R21, R10, R5, RZ, 0xfc, !PT ;  /* 0x000000050a157212 */ /* 0x000fca00078efcff */
[----:B------:R-:W-:Y:S01]  /*4350*/  VIADD R11, R21, UR42 ;  /* 0x0000002a150b7c36 */ /* 0x000fe20008000000 */
[----:B------:R-:W-:Y:S06]  /*4360*/  @P0 BRA `(.L_x_39) ;  /* 0x0000000000080947 */ /* 0x000fec0003800000 */
[----:B------:R-:W0:Y:S02]  /*4370*/  SYNCS.PHASECHK.TRANS64.TRYWAIT P0, [R9+URZ], R12 ;  /* 0x0000000c090075a7 */ /* 0x000e24000800017f */
[----:B0-----:R-:W-:Y:S05]  /*4380*/  @!P0 BRA `(.L_x_40) ;  /* 0x0000009c00688947 */ /* 0x001fea0003800000 */
.L_x_39:
[----:B------:R-:W-:Y:S05]  /*4390*/  BSYNC B0 ;  /* 0x0000000000007941 */ /* 0x000fea0003800000 */
.L_x_38:
[--C-:B------:R-:W-:Y:S01]  /*43a0*/  IMAD.IADD R157, R4, 0x1, R11.reuse ;  /* 0x00000001049d7824 */ /* 0x100fe200078e020b */
[----:B0-----:R-:W-:Y:S01]  /*43b0*/  LDS.U8 R9, [R21+UR42+0x800] ;  /* 0x0008002a15097984 */ /* 0x001fe20008000000 */
[----:B------:R-:W-:-:S03]  /*43c0*/  IMAD.IADD R159, R3, 0x1, R11 ;  /* 0x00000001039f7824 */ /* 0x000fc600078e020b */
[----:B------:R-:W-:Y:S01]  /*43d0*/  LDS.U8 R11, [R21+UR42+0x808] ;  /* 0x0008082a150b7984 */ /* 0x000fe20008000000 */
[----:B------:R-:W-:-:S03]  /*43e0*/  IMAD.IADD R165, R4, 0x1, R159 ;  /* 0x0000000104a57824 */ /* 0x000fc600078e029f */
[----:B------:R-:W0:Y:S04]  /*43f0*/  LDS.U8 R12, [R157+0x800] ;  /* 0x000800009d0c7984 */ /* 0x000e280000000000 */
[----:B------:R-:W1:Y:S04]  /*4400*/  LDS.U8 R20, [R157+0x808] ;  /* 0x000808009d147984 */ /* 0x000e680000000000 */
[----:B------:R-:W-:Y:S04]  /*4410*/  LDS.U8 R15, [R21+UR42+0x1000] ;  /* 0x0010002a150f7984 */ /* 0x000fe80008000000 */
[----:B------:R-:W-:Y:S04]  /*4420*/  LDS.U8 R19, [R21+UR42+0x1008] ;  /* 0x0010082a15137984 */ /* 0x000fe80008000000 */
[----:B------:R-:W2:Y:S04]  /*4430*/  LDS.U8 R168, [R157+0x1000] ;  /* 0x001000009da87984 */ /* 0x000ea80000000000 */
[----:B------:R-:W3:Y:S04]  /*4440*/  LDS.U8 R174, [R157+0x1008] ;  /* 0x001008009dae7984 */ /* 0x000ee80000000000 */
[----:B------:R-:W4:Y:S04]  /*4450*/  LDS.U8 R14, [R159+0x800] ;  /* 0x000800009f0e7984 */ /* 0x000f280000000000 */
[----:B------:R-:W4:Y:S04]  /*4460*/  LDS.U8 R158, [R159+0x808] ;  /* 0x000808009f9e7984 */ /* 0x000f280000000000 */
[----:B------:R-:W4:Y:S04]  /*4470*/  LDS.U8 R170, [R159+0x1000] ;  /* 0x001000009faa7984 */ /* 0x000f280000000000 */
[----:B------:R-:W4:Y:S04]  /*4480*/  LDS.U8 R176, [R159+0x1008] ;  /* 0x001008009fb07984 */ /* 0x000f280000000000 */
[----:B------:R-:W4:Y:S01]  /*4490*/  LDS.U8 R156, [R165+0x800] ;  /* 0x00080000a59c7984 */ /* 0x000f220000000000 */
[----:B0-----:R-:W-:-:S03]  /*44a0*/  PRMT R9, R12, 0x7604, R9 ;  /* 0x000076040c097816 */ /* 0x001fc60000000009 */
        /* <DEDUP_REMOVED lines=10> */
[----:B------:R-:W-:Y:S02]  /*4550*/  PRMT R156, R156, 0x654, R9 ;  /* 0x000006549c9c7816 */ /* 0x000fe40000000009 */
[----:B------:R-:W-:Y:S02]  /*4560*/  LEA R9, R0, 0x10800, 0xf ;  /* 0x0001080000097811 */ /* 0x000fe400078e78ff */
[----:B0-----:R-:W-:Y:S01]  /*4570*/  PRMT R157, R166, 0x654, R11 ;  /* 0x00000654a69d7816 */ /* 0x001fe2000000000b */
[----:B------:R-:W-:Y:S01]  /*4580*/  IMAD.MOV.U32 R11, RZ, RZ, RZ ;  /* 0x000000ffff0b7224 */ /* 0x000fe200078e00ff */
[----:B-1----:R-:W-:-:S02]  /*4590*/  PRMT R158, R172, 0x654, R15 ;  /* 0x00000654ac9e7816 */ /* 0x002fc4000000000f */
[----:B------:R-:W-:-:S07]  /*45a0*/  PRMT R159, R178, 0x654, R19 ;  /* 0x00000654b29f7816 */ /* 0x000fce0000000013 */
.L_x_44:
[----:B------:R-:W-:Y:S01]  /*45b0*/  IMAD.MOV.U32 R12, RZ, RZ, R11 ;  /* 0x000000ffff0c7224 */ /* 0x000fe200078e000b */
[----:B------:R-:W-:Y:S01]  /*45c0*/  BSSY B0, `(.L_x_41) ;  /* 0x00000a6000007945 */ /* 0x000fe20003800000 */
[----:B------:R-:W-:Y:S02]  /*45d0*/  VIADD R11, R11, 0x1 ;  /* 0x000000010b0b7836 */ /* 0x000fe40000000000 */
[----:B------:R-:W-:Y:S02]  /*45e0*/  IMAD.MOV.U32 R21, RZ, RZ, RZ ;  /* 0x000000ffff157224 */ /* 0x000fe400078e00ff */
[----:B------:R-:W-:Y:S01]  /*45f0*/  IMAD.MOV.U32 R14, RZ, RZ, R8 ;  /* 0x000000ffff0e7224 */ /* 0x000fe200078e0008 */
[----:B------:R-:W-:Y:S01]  /*4600*/  ISETP.GE.U32.AND P0, PT, R11, 0x2, PT ;  /* 0x000000020b00780c */ /* 0x000fe20003f06070 */
[----:B0-----:R-:W-:-:S12]  /*4610*/  IMAD.MOV.U32 R19, RZ, RZ, R7 ;  /* 0x000000ffff137224 */ /* 0x001fd800078e0007 */
.L_x_43:
[----:B0-----:R-:W-:Y:S01]  /*4620*/  IMAD R15, R21, 0x2, R6 ;  /* 0x00000002150f7824 */ /* 0x001fe200078e0206 */
[----:B------:R-:W-:Y:S01]  /*4630*/  LOP3.LUT R20, R19, 0x7, RZ, 0xc0, !PT ;  /* 0x0000000713147812 */ /* 0x000fe200078ec0ff */
[----:B------:R-:W-:Y:S01]  /*4640*/  IMAD.MOV.U32 R179, RZ, RZ, 0x240 ;  /* 0x00000240ffb37424 */ /* 0x000fe200078e00ff */
[----:B------:R-:W-:Y:S01]  /*4650*/  UMOV UR7, 0xffffffff ;  /* 0xffffffff00077882 */ /* 0x000fe20000000000 */
[C---:B------:R-:W-:Y:S01]  /*4660*/  VIADD R168, R15.reuse, 0xfffffffc ;  /* 0xfffffffc0fa87836 */ /* 0x040fe20000000000 */
[----:B------:R-:W-:Y:S02]  /*4670*/  ISETP.GE.AND P1, PT, R15, 0x4, PT ;  /* 0x000000040f00780c */ /* 0x000fe40003f26270 */
[----:B------:R-:W-:Y:S02]  /*4680*/  SHF.R.S32.HI R19, RZ, 0x3, R19 ;  /* 0x00000003ff137819 */ /* 0x000fe40000011413 */
[----:B------:R-:W-:-:S05]  /*4690*/  SEL R169, R20, R13, !P1 ;  /* 0x0000000d14a97207 */ /* 0x000fca0004800000 */
[----:B------:R-:W-:Y:S02]  /*46a0*/  IMAD R166, R12, 0x8, R169 ;  /* 0x000000080ca67824 */ /* 0x000fe400078e02a9 */
[C---:B------:R-:W-:Y:S02]  /*46b0*/  VIADD R15, R169.reuse, 0x1 ;  /* 0x00000001a90f7836 */ /* 0x040fe40000000000 */
[----:B------:R-:W-:Y:S02]  /*46c0*/  @!P1 LOP3.LUT R168, R14, 0x7, RZ, 0xc0, !PT ;  /* 0x000000070ea89812 */ /* 0x000fe400078ec0ff */
[----:B------:R-:W-:Y:S02]  /*46d0*/  SHF.R.S32.HI R165, RZ, 0x1f, R166 ;  /* 0x0000001fffa57819 */ /* 0x000fe400000114a6 */
[----:B------:R-:W-:Y:S02]  /*46e0*/  ISETP.NE.AND P1, PT, R169, R168, PT ;  /* 0x000000a8a900720c */ /* 0x000fe40003f25270 */
[----:B------:R-:W-:-:S02]  /*46f0*/  LEA.HI R165, R165, R166, RZ, 0x3 ;  /* 0x000000a6a5a57211 */ /* 0x000fc400078f18ff */
[----:B------:R-:W-:Y:S02]  /*4700*/  SEL R15, R15, R168, !P1 ;  /* 0x000000a80f0f7207 */ /* 0x000fe40004800000 */
[----:B------:R-:W-:Y:S02]  /*4710*/  LOP3.LUT R171, R165, 0xfffffff8, RZ, 0xc0, !PT ;  /* 0xfffffff8a5ab7812 */ /* 0x000fe400078ec0ff */
[----:B------:R-:W-:Y:S01]  /*4720*/  SHF.R.S32.HI R14, RZ, 0x3, R14 ;  /* 0x00000003ff0e7819 */ /* 0x000fe2000001140e */
[----:B------:R-:W-:Y:S02]  /*4730*/  IMAD R20, R12, 0x8, R15 ;  /* 0x000000080c147824 */ /* 0x000fe400078e020f */
[----:B------:R-:W-:-:S03]  /*4740*/  IMAD.IADD R171, R166, 0x1, -R171 ;  /* 0x00000001a6ab7824 */ /* 0x000fc600078e0aab */
[----:B------:R-:W-:Y:S02]  /*4750*/  SHF.R.S32.HI R15, RZ, 0x1f, R20 ;  /* 0x0000001fff0f7819 */ /* 0x000fe40000011414 */
[----:B------:R-:W-:Y:S02]  /*4760*/  LOP3.LUT R170, R171, 0x1, RZ, 0xc0, !PT ;  /* 0x00000001abaa7812 */ /* 0x000fe400078ec0ff */
[----:B------:R-:W-:Y:S01]  /*4770*/  LEA.HI R175, R15, R20, RZ, 0x3 ;  /* 0x000000140faf7211 */ /* 0x000fe200078f18ff */
[----:B------:R-:W-:Y:S01]  /*4780*/  IMAD.SHL.U32 R15, R165, 0x800, RZ ;  /* 0x00000800a50f7824 */ /* 0x000fe200078e00ff */
[----:B------:R-:W-:Y:S01]  /*4790*/  ISETP.NE.U32.AND P2, PT, R170, 0x1, PT ;  /* 0x00000001aa00780c */ /* 0x000fe20003f45070 */
[----:B------:R-:W-:Y:S01]  /*47a0*/  IMAD.MOV.U32 R165, RZ, RZ, 0x90 ;  /* 0x00000090ffa57424 */ /* 0x000fe200078e00ff */
[----:B------:R-:W-:Y:S01]  /*47b0*/  LOP3.LUT R177, R175, 0xfffffff8, RZ, 0xc0, !PT ;  /* 0xfffffff8afb17812 */ /* 0x000fe200078ec0ff */
[----:B------:R-:W-:Y:S01]  /*47c0*/  VIADD R170, R168, 0x1 ;  /* 0x00000001a8aa7836 */ /* 0x000fe20000000000 */
[----:B------:R-:W-:Y:S01]  /*47d0*/  LOP3.LUT R173, R15, 0xffffc000, RZ, 0xc0, !PT ;  /* 0xffffc0000fad7812 */ /* 0x000fe200078ec0ff */
[----:B------:R-:W-:Y:S01]  /*47e0*/  IMAD.SHL.U32 R15, R171, 0x10, RZ ;  /* 0x00000010ab0f7824 */ /* 0x000fe200078e00ff */
[----:B------:R-:W-:Y:S01]  /*47f0*/  SEL R174, R165, 0x70, P2 ;  /* 0x00000070a5ae7807 */ /* 0x000fe20001000000 */
[----:B------:R-:W-:Y:S01]  /*4800*/  IMAD.IADD R177, R20, 0x1, -R177 ;  /* 0x0000000114b17824 */ /* 0x000fe200078e0ab1 */
[----:B------:R-:W-:Y:S01]  /*4810*/  SEL R170, R170, R169, !P1 ;  /* 0x000000a9aaaa7207 */ /* 0x000fe20004800000 */
[----:B------:R-:W-:Y:S01]  /*4820*/  IMAD R173, R168, 0x800, R173 ;  /* 0x00000800a8ad7824 */ /* 0x000fe200078e02ad */
[----:B------:R-:W-:Y:S01]  /*4830*/  LOP3.LUT R172, R15, 0x70, RZ, 0xc0, !PT ;  /* 0x000000700fac7812 */ /* 0x000fe200078ec0ff */
[----:B------:R-:W-:Y:S01]  /*4840*/  IMAD R15, R163, R174, R162 ;  /* 0x000000aea30f7224 */ /* 0x000fe200078e02a2 */
[----:B------:R-:W-:Y:S01]  /*4850*/  R2P PR, R171, 0x6 ;  /* 0x00000006ab007804 */ /* 0x000fe20000000000 */
[----:B------:R-:W-:Y:S01]  /*4860*/  IMAD.SHL.U32 R175, R175, 0x800, RZ ;  /* 0x00000800afaf7824 */ /* 0x000fe200078e00ff */
[----:B------:R-:W-:-:S02]  /*4870*/  IADD3 R172, R9, R173, R172 ;  /* 0x000000ad09ac7210 */ /* 0x000fc40007ffe0ac */
[C---:B------:R-:W-:Y:S02]  /*4880*/  LOP3.LUT R169, R177.reuse, 0x1, RZ, 0xc0, !PT ;  /* 0x00000001b1a97812 */ /* 0x040fe400078ec0ff */
[----:B------:R-:W-:Y:S01]  /*4890*/  IADD3 R172, R172, UR42, R15 ;  /* 0x0000002aacac7c10 */ /* 0x000fe2000fffe00f */
[----:B------:R-:W-:Y:S01]  /*48a0*/  IMAD.SHL.U32 R15, R177, 0x10, RZ ;  /* 0x00000010b10f7824 */ /* 0x000fe200078e00ff */
[----:B------:R-:W-:Y:S02]  /*48b0*/  ISETP.NE.U32.AND P4, PT, R169, 0x1, PT ;  /* 0x00000001a900780c */ /* 0x000fe40003f85070 */
[----:B------:R-:W-:Y:S01]  /*48c0*/  LOP3.LUT R175, R175, 0xffffc000, RZ, 0xc0, !PT ;  /* 0xffffc000afaf7812 */ /* 0x000fe200078ec0ff */
[C---:B------:R-:W-:Y:S01]  /*48d0*/  VIADD R174, R172.reuse, 0x120 ;  /* 0x00000120acae7836 */ /* 0x040fe20000000000 */
[----:B------:R-:W-:Y:S01]  /*48e0*/  SEL R169, R165, 0x70, P4 ;  /* 0x00000070a5a97807 */ /* 0x000fe20002000000 */
[----:B------:R-:W-:Y:S01]  /*48f0*/  @P1 VIADD R174, R172, 0xe0 ;  /* 0x000000e0acae1836 */ /* 0x000fe20000000000 */
[----:B------:R-:W-:Y:S01]  /*4900*/  LOP3.LUT R176, R15, 0x70, RZ, 0xc0, !PT ;  /* 0x000000700fb07812 */ /* 0x000fe200078ec0ff */
[----:B------:R-:W-:Y:S01]  /*4910*/  IMAD R175, R170, 0x800, R175 ;  /* 0x00000800aaaf7824 */ /* 0x000fe200078e02af */
[----:B------:R-:W-:Y:S01]  /*4920*/  SEL R15, R179, 0x1c0, !P2 ;  /* 0x000001c0b30f7807 */ /* 0x000fe20005000000 */
[----:B------:R-:W-:Y:S01]  /*4930*/  IMAD R178, R163, R169, R162 ;  /* 0x000000a9a3b27224 */ /* 0x000fe200078e02a2 */
[----:B------:R-:W-:Y:S01]  /*4940*/  R2P PR, R177, 0x6 ;  /* 0x00000006b1007804 */ /* 0x000fe20000000000 */
[----:B------:R0:W1:Y:S01]  /*4950*/  LDS.U8 R185, [R172+0x400] ;  /* 0x00040000acb97984 */ /* 0x0000620000000000 */
[----:B------:R-:W-:Y:S01]  /*4960*/  IADD3 R175, R9, R175, R176 ;  /* 0x000000af09af7210 */ /* 0x000fe20007ffe0b0 */
[----:B------:R-:W-:-:S02]  /*4970*/  IMAD.IADD R171, R15, 0x1, R172 ;  /* 0x000000010fab7824 */ /* 0x000fc400078e02ac */
[----:B------:R-:W-:Y:S01]  /*4980*/  SEL R177, R179, 0x1c0, !P2 ;  /* 0x000001c0b3b17807 */ /* 0x000fe20005000000 */
[----:B------:R-:W-:Y:S01]  /*4990*/  IMAD.IADD R15, R15, 0x1, R174 ;  /* 0x000000010f0f7824 */ /* 0x000fe200078e02ae */
[----:B------:R-:W-:Y:S01]  /*49a0*/  IADD3 R178, R175, UR42, R178 ;  /* 0x0000002aafb27c10 */ /* 0x000fe2000fffe0b2 */
[----:B------:R0:W2:Y:S04]  /*49b0*/  LDS.U8 R186, [R172] ;  /* 0x00000000acba7984 */ /* 0x0000a80000000000 */
[C---:B------:R-:W-:Y:S01]  /*49c0*/  VIADD R180, R178.reuse, 0x120 ;  /* 0x00000120b2b47836 */ /* 0x040fe20000000000 */
[----:B------:R0:W3:Y:S01]  /*49d0*/  LDS.U8 R173, [R171] ;  /* 0x00000000abad7984 */ /* 0x0000e20000000000 */
[----:B------:R-:W-:Y:S02]  /*49e0*/  @P1 VIADD R180, R178, 0xe0 ;  /* 0x000000e0b2b41836 */ /* 0x000fe40000000000 */
        /* <DEDUP_REMOVED lines=17> */
.L_x_346:
[C---:B------:R-:W-:Y:S01]  /*4b00*/  R2P PR, R168.reuse, 0x6 ;  /* 0x00000006a8007804 */ /* 0x040fe20000000000 */
[----:B0-----:R-:W-:Y:S01]  /*4b10*/  IMAD.MOV.U32 R181, RZ, RZ, 0x120 ;  /* 0x00000120ffb57424 */ /* 0x001fe200078e00ff */
[C---:B------:R-:W-:Y:S01]  /*4b20*/  LOP3.LUT R15, R168.reuse, 0x1, RZ, 0xc0, !PT ;  /* 0x00000001a80f7812 */ /* 0x040fe200078ec0ff */
[----:B------:R-:W-:Y:S01]  /*4b30*/  IMAD.SHL.U32 R168, R168, 0x10, RZ ;  /* 0x00000010a8a87824 */ /* 0x000fe200078e00ff */
[----:B------:R-:W-:Y:S01]  /*4b40*/  PRMT R186, R185, 0x7604, R186 ;  /* 0x00007604b9ba7816 */ /* 0x000fe200000000ba */
[----:B------:R-:W-:Y:S01]  /*4b50*/  VIADD R21, R21, 0x1 ;  /* 0x0000000115157836 */ /* 0x000fe20000000000 */
[----:B------:R-:W-:Y:S02]  /*4b60*/  ISETP.NE.U32.AND P4, PT, R15, 0x1, PT ;  /* 0x000000010f00780c */ /* 0x000fe40003f85070 */
[----:B------:R-:W-:Y:S02]  /*4b70*/  SEL R180, R181, 0xe0, !P1 ;  /* 0x000000e0b5b47807 */ /* 0x000fe40004800000 */
[----:B------:R-:W-:-:S02]  /*4b80*/  LOP3.LUT R15, R168, 0x70, RZ, 0xc0, !PT ;  /* 0x00000070a80f7812 */ /* 0x000fc400078ec0ff */
[----:B------:R-:W-:Y:S01]  /*4b90*/  SEL R179, R165, 0x70, P4 ;  /* 0x00000070a5b37807 */ /* 0x000fe20002000000 */
[----:B------:R-:W-:Y:S02]  /*4ba0*/  IMAD R180, R163, R180, RZ ;  /* 0x000000b4a3b47224 */ /* 0x000fe400078e02ff */
[----:B------:R-:W-:Y:S02]  /*4bb0*/  IMAD R15, R166, 0x800, R15 ;  /* 0x00000800a60f7824 */ /* 0x000fe400078e020f */
[----:B------:R-:W-:Y:S01]  /*4bc0*/  IMAD R180, R162, R179, R180 ;  /* 0x000000b3a2b47224 */ /* 0x000fe200078e02b4 */
[----:B------:R-:W-:Y:S01]  /*4bd0*/  LOP3.LUT R179, R170, 0x1, RZ, 0xc0, !PT ;  /* 0x00000001aab37812 */ /* 0x000fe200078ec0ff */
[----:B------:R-:W-:-:S03]  /*4be0*/  IMAD R166, R0, 0x8000, R15 ;  /* 0x0000800000a67824 */ /* 0x000fc600078e020f */
[----:B------:R-:W-:Y:S02]  /*4bf0*/  IADD3 R15, R180, R9, R15 ;  /* 0x00000009b40f7210 */ /* 0x000fe40007ffe00f */
        /* <DEDUP_REMOVED lines=9> */
[----:B------:R0:W-:Y:S01]  /*4c90*/  STS.U8 [R15+UR42+0x400], R173 ;  /* 0x000400ad0f007988 */ /* 0x0001e2000800002a */
[----:B------:R-:W-:Y:S01]  /*4ca0*/  SEL R165, R165, 0x70, P4 ;  /* 0x00000070a5a57807 */ /* 0x000fe20002000000 */
[----:B------:R-:W-:Y:S01]  /*4cb0*/  IMAD R166, R163, R166, RZ ;  /* 0x000000a6a3a67224 */ /* 0x000fe200078e02ff */
[----:B------:R-:W-:Y:S01]  /*4cc0*/  ISETP.NE.AND P1, PT, R21, 0x4, PT ;  /* 0x000000041500780c */ /* 0x000fe20003f25270 */
[----:B------:R0:W-:Y:S01]  /*4cd0*/  STS.U8 [R168+0x10c00], R172 ;  /* 0x010c00aca8007388 */ /* 0x0001e20000000000 */
[----:B------:R-:W-:-:S02]  /*4ce0*/  IMAD R179, R20, 0x800, R179 ;  /* 0x0000080014b37824 */ /* 0x000fc400078e02b3 */
[----:B------:R-:W-:Y:S01]  /*4cf0*/  IMAD R166, R162, R165, R166 ;  /* 0x000000a5a2a67224 */ /* 0x000fe200078e02a6 */
[----:B------:R0:W-:Y:S01]  /*4d00*/  STS.U16 [R15+UR42], R186 ;  /* 0x000000ba0f007988 */ /* 0x0001e2000800042a */
[----:B------:R-:W-:-:S03]  /*4d10*/  IMAD R20, R0, 0x8000, R179 ;  /* 0x0000800000147824 */ /* 0x000fc600078e02b3 */
[----:B------:R0:W-:Y:S01]  /*4d20*/  STS.U8 [R168+0x10801], R175 ;  /* 0x010801afa8007388 */ /* 0x0001e20000000000 */
[----:B------:R-:W-:Y:S02]  /*4d30*/  IADD3 R179, R166, R9, R179 ;  /* 0x00000009a6b37210 */ /* 0x000fe40007ffe0b3 */
[----:B------:R-:W-:Y:S01]  /*4d40*/  IADD3 R20, R20, UR42, R166 ;  /* 0x0000002a14147c10 */ /* 0x000fe2000fffe0a6 */
[----:B------:R0:W-:Y:S04]  /*4d50*/  STS.U8 [R15+UR42+0x401], R176 ;  /* 0x000401b00f007988 */ /* 0x0001e8000800002a */
[----:B------:R0:W-:Y:S01]  /*4d60*/  STS.U8 [R168+0x10c01], R171 ;  /* 0x010c01aba8007388 */ /* 0x0001e20000000000 */
[C---:B------:R-:W-:Y:S02]  /*4d70*/  VIADD R165, R20.reuse, 0x240 ;  /* 0x0000024014a57836 */ /* 0x040fe40000000000 */
[----:B------:R-:W-:Y:S01]  /*4d80*/  @P2 VIADD R165, R20, 0x1c0 ;  /* 0x000001c014a52836 */ /* 0x000fe20000000000 */
[----:B------:R0:W-:Y:S01]  /*4d90*/  STS.U8 [R15+UR42+0x2], RZ ;  /* 0x000002ff0f007988 */ /* 0x0001e2000800002a */
[----:B------:R-:W-:-:S03]  /*4da0*/  PRMT R20, R187, 0x7604, R188 ;  /* 0x00007604bb147816 */ /* 0x000fc600000000bc */
        /* <DEDUP_REMOVED lines=39> */
[----:B------:R-:W-:Y:S05]  /*5020*/  BSYNC B0 ;  /* 0x0000000000007941 */ /* 0x000fea0003800000 */
.L_x_41:
[----:B------:R-:W-:Y:S05]  /*5030*/  @!P0 BRA `(.L_x_44) ;  /* 0xfffffff4005c8947 */ /* 0x000fea000383ffff */
[----:B------:R-:W-:Y:S05]  /*5040*/  WARPSYNC.ALL ;  /* 0x0000000000007948 */ /* 0x000fea0003800000 */
[----:B------:R-:W-:Y:S01]  /*5050*/  UIADD3 UR8, UR10, 0x6, URZ ;  /* 0x000000060a087890 */ /* 0x000fe2000fffe03f */
[----:B------:R-:W-:Y:S01]  /*5060*/  WARPGROUP.ARRIVE ;  /* 0x00000000000079c5 */ /* 0x000fe20000000000 */
[----:B------:R-:W-:Y:S01]  /*5070*/  UMOV UR11, 0x40000040 ;  /* 0x40000040000b7882 */ /* 0x000fe20000000000 */
[----:B------:R-:W-:Y:S01]  /*5080*/  UISETP.GT.AND UP0, UPT, UR5, 0x2, UPT ;  /* 0x000000020500788c */ /* 0x000fe2000bf04270 */
[----:B------:R-:W-:Y:S01]  /*5090*/  R2UR UR7, R0 ;  /* 0x00000000000772ca */ /* 0x000fe200000e0000 */
[----:B------:R-:W-:-:S02]  /*50a0*/  UIADD3 UR5, UR5, -0x1, URZ ;  /* 0xffffffff05057890 */ /* 0x000fc4000fffe03f */
[----:B------:R-:W-:Y:S02]  /*50b0*/  UMOV UR10, UR8 ;  /* 0x00000008000a7c82 */ /* 0x000fe40008000000 */
[----:B------:R-:W-:Y:S01]  /*50c0*/  IGMMA.64x256x32.S8.S8 R24, R152, gdesc[UR8], R24, gsb0 ;  /* 0x0660000898187df1 */ /* 0x000fe20008041018 */
[----:B------:R-:W-:Y:S02]  /*50d0*/  PLOP3.LUT P0, PT, PT, PT, UP0, 0x80, 0x0 ;  /* 0x000000000000781c */ /* 0x000fe40003f0f008 */
[----:B------:R-:W-:-:S11]  /*50e0*/  WARPGROUP.DEPBAR.LE gsb0, 0x0 ;  /* 0x00008000000079c5 */ /* 0x000fd60000010000 */
[----:B------:R-:W-:Y:S05]  /*50f0*/  @P0 BRA `(.L_x_45) ;  /* 0xffffffe800580947 */ /* 0x000fea000383ffff */
.L_x_33:
[----:B------:R-:W-:Y:S01]  /*5100*/  IADD3 R14, R10, UR42, R5 ;  /* 0x0000002a0a0e7c10 */ /* 0x000fe2000fffe005 */
[----:B------:R-:W-:Y:S01]  /*5110*/  IMAD.MOV.U32 R7, RZ, RZ, 0x40000040 ;  /* 0x40000040ff077424 */ /* 0x000fe200078e00ff */
[----:B------:R-:W-:Y:S01]  /*5120*/  LEA R6, R0, UR6, 0xb ;  /* 0x0000000600067c11 */ /* 0x000fe2000f8e58ff */
[----:B------:R-:W-:Y:S02]  /*5130*/  IMAD.MOV.U32 R5, RZ, RZ, 0x40000040 ;  /* 0x40000040ff057424 */ /* 0x000fe400078e00ff */
[--C-:B0-----:R-:W-:Y:S01]  /*5140*/  IMAD.IADD R171, R3, 0x1, R14.reuse ;  /* 0x0000000103ab7824 */ /* 0x101fe200078e020e */
[----:B------:R-:W-:Y:S01]  /*5150*/  LDS.U8 R0, [R14+0x1800] ;  /* 0x001800000e007984 */ /* 0x000fe20000000000 */
[----:B------:R-:W-:Y:S01]  /*5160*/  IMAD.IADD R20, R4, 0x1, R14 ;  /* 0x0000000104147824 */ /* 0x000fe200078e020e */
[----:B------:R-:W-:Y:S01]  /*5170*/  R2UR UR6, R6 ;  /* 0x00000000060672ca */ /* 0x000fe200000e0000 */
[----:B------:R-:W-:Y:S01]  /*5180*/  IMAD.IADD R166, R4, 0x1, R171 ;  /* 0x0000000104a67824 */ /* 0x000fe200078e02ab */
[----:B------:R-:W-:Y:S01]  /*5190*/  LDS.U8 R8, [R14+0x1808] ;  /* 0x001808000e087984 */ /* 0x000fe20000000000 */
[----:B------:R-:W-:Y:S01]  /*51a0*/  R2UR UR7, R7 ;  /* 0x00000000070772ca */ /* 0x000fe200000e0000 */
[----:B------:R-:W-:-:S02]  /*51b0*/  VIADD R4, R6, 0x2 ;  /* 0x0000000206047836 */ /* 0x000fc40000000000 */
[----:B------:R-:W-:Y:S04]  /*51c0*/  LDS.U8 R10, [R14+0x2000] ;  /* 0x002000000e0a7984 */ /* 0x000fe80000000000 */
[----:B------:R-:W-:Y:S04]  /*51d0*/  LDS.U8 R12, [R14+0x2008] ;  /* 0x002008000e0c7984 */ /* 0x000fe80000000000 */
        /* <DEDUP_REMOVED lines=12> */
[----:B------:R-:W0:Y:S01]  /*52a0*/  LDS.U8 R169, [R166+0x2008] ;  /* 0x00200800a6a97984 */ /* 0x000e220000000000 */
[----:B-1----:R-:W-:Y:S01]  /*52b0*/  PRMT R0, R9, 0x7054, R0 ;  /* 0x0000705409007816 */ /* 0x002fe20000000000 */
[----:B------:R-:W-:Y:S01]  /*52c0*/  @!PT LDS RZ, [RZ] ;  /* 0x00000000fffff984 */ /* 0x000fe20000000800 */
[----:B------:R-:W-:Y:S01]  /*52d0*/  @!PT LDS RZ, [RZ] ;  /* 0x00000000fffff984 */ /* 0x000fe20000000800 */
[----:B------:R-:W-:Y:S01]  /*52e0*/  @!PT LDS RZ, [RZ] ;  /* 0x00000000fffff984 */ /* 0x000fe20000000800 */
[----:B------:R-:W-:Y:S01]  /*52f0*/  @!PT LDS RZ, [RZ] ;  /* 0x00000000fffff984 */ /* 0x000fe20000000800 */
[----:B------:R1:W-:Y:S06]  /*5300*/  MEMBAR.ALL.CTA ;  /* 0x0000000000007992 */ /* 0x0003ec0000008000 */
[----:B-1----:R-:W1:Y:S01]  /*5310*/  FENCE.VIEW.ASYNC.S ;  /* 0x00000000000073c6 */ /* 0x002e620000000000 */
[----:B--2---:R-:W-:-:S04]  /*5320*/  PRMT R8, R13, 0x7604, R8 ;  /* 0x000076040d087816 */ /* 0x004fc80000000008 */
[----:B---3--:R-:W-:Y:S02]  /*5330*/  PRMT R8, R15, 0x7054, R8 ;  /* 0x000070540f087816 */ /* 0x008fe40000000008 */
[----:B----4-:R-:W-:-:S04]  /*5340*/  PRMT R10, R19, 0x7604, R10 ;  /* 0x00007604130a7816 */ /* 0x010fc8000000000a */
[----:B------:R-:W-:Y:S02]  /*5350*/  PRMT R10, R21, 0x7054, R10 ;  /* 0x00007054150a7816 */ /* 0x000fe4000000000a */
[----:B------:R-:W-:-:S04]  /*5360*/  PRMT R12, R165, 0x7604, R12 ;  /* 0x00007604a50c7816 */ /* 0x000fc8000000000c */
[----:B------:R-:W-:Y:S01]  /*5370*/  PRMT R12, R167, 0x7054, R12 ;  /* 0x00007054a70c7816 */ /* 0x000fe2000000000c */
[----:B-1----:R-:W-:Y:S01]  /*5380*/  BAR.SYNC.DEFER_BLOCKING 0x2, 0x100 ;  /* 0x0084000000007b1d */ /* 0x002fe20000010000 */
[----:B------:R-:W-:Y:S02]  /*5390*/  PRMT R152, R11, 0x654, R0 ;  /* 0x000006540b987816 */ /* 0x000fe40000000000 */
[----:B------:R-:W-:Y:S02]  /*53a0*/  PRMT R153, R153, 0x654, R8 ;  /* 0x0000065499997816 */ /* 0x000fe40000000008 */
[----:B------:R-:W-:Y:S02]  /*53b0*/  PRMT R154, R155, 0x654, R10 ;  /* 0x000006549b9a7816 */ /* 0x000fe4000000000a */
[----:B0-----:R-:W-:Y:S01]  /*53c0*/  PRMT R155, R169, 0x654, R12 ;  /* 0x00000654a99b7816 */ /* 0x001fe2000000000c */
[----:B------:R-:W-:-:S06]  /*53d0*/  WARPGROUP.ARRIVE ;  /* 0x00000000000079c5 */ /* 0x000fcc0000000000 */
[----:B------:R-:W-:Y:S01]  /*53e0*/  IGMMA.64x256x32.S8.S8 R24, R156, gdesc[UR4], R24, gsb0 ;  /* 0x066000049c187df1 */ /* 0x000fe20008041018 */
[----:B------:R-:W-:Y:S02]  /*53f0*/  R2UR UR6, R4 ;  /* 0x00000000040672ca */ /* 0x000fe400000e0000 */
[----:B------:R-:W-:Y:S01]  /*5400*/  R2UR UR7, R5 ;  /* 0x00000000050772ca */ /* 0x000fe200000e0000 */
[----:B------:R-:W-:Y:S02]  /*5410*/  WARPGROUP.DEPBAR.LE gsb0, 0x0 ;  /* 0x00008000000079c5 */ /* 0x000fe40000010000 */
[----:B------:R-:W-:-:S10]  /*5420*/  WARPGROUP.ARRIVE ;  /* 0x00000000000079c5 */ /* 0x000fd40000000000 */
[----:B------:R-:W-:Y:S03]  /*5430*/  IGMMA.64x256x32.S8.S8 R24, R152, gdesc[UR4], R24, gsb0 ;  /* 0x0660000498187df1 */ /* 0x000fe60008041018 */
[----:B------:R-:W-:Y:S02]  /*5440*/  WARPGROUP.DEPBAR.LE gsb0, 0x0 ;  /* 0x00008000000079c5 */ /* 0x000fe40000010000 */
[----:B------:R-:W-:Y:S04]  /*5450*/  LDS.U8 R0, [R14+0x2800] ;  /* 0x002800000e007984 */ /* 0x000fe80000000000 */
[----:B------:R-:W0:Y:S04]  /*5460*/  LDS.U8 R3, [R20+0x2800] ;  /* 0x0028000014037984 */ /* 0x000e280000000000 */
[----:B------:R-:W-:Y:S04]  /*5470*/  LDS.U8 R4, [R14+0x2808] ;  /* 0x002808000e047984 */ /* 0x000fe80000000000 */
[----:B------:R-:W1:Y:S04]  /*5480*/  LDS.U8 R11, [R20+0x2808] ;  /* 0x00280800140b7984 */ /* 0x000e680000000000 */
[----:B------:R-:W-:Y:S04]  /*5490*/  LDS.U8 R8, [R14+0x3000] ;  /* 0x003000000e087984 */ /* 0x000fe80000000000 */
[----:B------:R-:W2:Y:S04]  /*54a0*/  LDS.U8 R15, [R20+0x3000] ;  /* 0x00300000140f7984 */ /* 0x000ea80000000000 */
[----:B------:R-:W-:Y:S04]  /*54b0*/  LDS.U8 R10, [R14+0x3008] ;  /* 0x003008000e0a7984 */ /* 0x000fe80000000000 */
        /* <DEDUP_REMOVED lines=23> */
.L_x_46:
        /* <DEDUP_REMOVED lines=8> */
.L_x_47:
[C---:B------:R-:W-:Y:S01]  /*56b0*/  VIADD R4, R6.reuse, 0x4 ;  /* 0x0000000406047836 */ /* 0x040fe20000000000 */
[----:B------:R-:W-:Y:S01]  /*56c0*/  WARPGROUP.ARRIVE ;  /* 0x00000000000079c5 */ /* 0x000fe20000000000 */
[----:B------:R-:W-:Y:S02]  /*56d0*/  IMAD.MOV.U32 R5, RZ, RZ, 0x40000040 ;  /* 0x40000040ff057424 */ /* 0x000fe400078e00ff */
[----:B------:R-:W-:Y:S01]  /*56e0*/  VIADD R6, R6, 0x6 ;  /* 0x0000000606067836 */ /* 0x000fe20000000000 */
[----:B------:R-:W-:Y:S01]  /*56f0*/  R2UR UR6, R4 ;  /* 0x00000000040672ca */ /* 0x000fe200000e0000 */
[----:B------:R-:W-:Y:S01]  /*5700*/  IMAD.MOV.U32 R7, RZ, RZ, 0x40000040 ;  /* 0x40000040ff077424 */ /* 0x000fe200078e00ff */
[----:B------:R-:W-:-:S13]  /*5710*/  R2UR UR7, R5 ;  /* 0x00000000050772ca */ /* 0x000fda00000e0000 */
[----:B------:R-:W-:Y:S01]  /*5720*/  IGMMA.64x256x32.S8.S8 R24, R152, gdesc[UR4], R24, gsb0 ;  /* 0x0660000498187df1 */ /* 0x000fe20008041018 */
[----:B------:R-:W-:Y:S02]  /*5730*/  R2UR UR6, R6 ;  /* 0x00000000060672ca */ /* 0x000fe400000e0000 */
[----:B------:R-:W-:Y:S01]  /*5740*/  R2UR UR7, R7 ;  /* 0x00000000070772ca */ /* 0x000fe200000e0000 */
[----:B------:R-:W-:Y:S02]  /*5750*/  WARPGROUP.DEPBAR.LE gsb0, 0x0 ;  /* 0x00008000000079c5 */ /* 0x000fe40000010000 */
[----:B------:R-:W-:Y:S04]  /*5760*/  LDS.U8 R0, [R14+0x3800] ;  /* 0x003800000e007984 */ /* 0x000fe80000000000 */
[----:B------:R-:W-:Y:S04]  /*5770*/  LDS.U8 R4, [R14+0x3808] ;  /* 0x003808000e047984 */ /* 0x000fe80000000000 */
        /* <DEDUP_REMOVED lines=23> */
[----:B------:R-:W-:Y:S02]  /*58f0*/  PRMT R153, R153, 0x654, R4 ;  /* 0x0000065499997816 */ /* 0x000fe40000000004 */
[----:B------:R-:W-:Y:S02]  /*5900*/  PRMT R154, R21, 0x654, R8 ;  /* 0x00000654159a7816 */ /* 0x000fe40000000008 */
[----:B0-----:R-:W-:-:S04]  /*5910*/  PRMT R155, R159, 0x654, R10 ;  /* 0x000006549f9b7816 */ /* 0x001fc8000000000a */
[----:B------:R-:W-:-:S06]  /*5920*/  WARPGROUP.ARRIVE ;  /* 0x00000000000079c5 */ /* 0x000fcc0000000000 */
[----:B------:R-:W-:Y:S03]  /*5930*/  IGMMA.64x256x32.S8.S8 R24, R152, gdesc[UR4], R24, gsb0 ;  /* 0x0660000498187df1 */ /* 0x000fe60008041018 */
[----:B------:R-:W-:Y:S02]  /*5940*/  WARPGROUP.DEPBAR.LE gsb0, 0x0 ;  /* 0x00008000000079c5 */ /* 0x000fe40000010000 */
.L_x_27:
[----:B------:R-:W-:Y:S05]  /*5950*/  @!P3 BRA `(.L_x_48) ;  /* 0x000000000004b947 */ /* 0x000fea0003800000 */
[----:B------:R-:W-:Y:S01]  /*5960*/  BPT.TRAP 0x1 ;  /* 0x000000040000795c */ /* 0x000fe20000300000 */
.L_x_48:
[----:B------:R-:W-:Y:S02]  /*5970*/  UIADD3 UR39, UR41, UR39, URZ ;  /* 0x0000002729277290 */ /* 0x000fe4000fffe03f */
[----:B------:R-:W-:Y:S02]  /*5980*/  UISETP.GT.U32.AND UP0, UPT, UR40, 0x1, UPT ;  /* 0x000000012800788c */ /* 0x000fe4000bf04070 */
[----:B------:R-:W-:-:S04]  /*5990*/  ULEA UR4, UR39, 0xfffffff8, 0x3 ;  /* 0xfffffff827047891 */ /* 0x000fc8000f8e183f */
[----:B------:R-:W-:Y:S01]  /*59a0*/  ULOP3.LUT UR4, UR4, 0x18, URZ, 0xc0, !UPT ;  /* 0x0000001804047892 */ /* 0x000fe2000f8ec03f */
[----:B------:R-:W-:-:S03]  /*59b0*/  PLOP3.LUT P0, PT, PT, PT, UP0, 0x80, 0x0 ;  /* 0x000000000000781c */ /* 0x000fc60003f0f008 */
[----:B------:R-:W-:-:S04]  /*59c0*/  UIADD3 UR4, UR42, 0x20, UR4 ;  /* 0x000000202a047890 */ /* 0x000fc8000fffe004 */
[----:B------:R-:W-:-:S09]  /*59d0*/  UPRMT UR4, URZ, 0x654, UR4 ;  /* 0x000006543f047896 */ /* 0x000fd20008000004 */
[----:B------:R-:W-:Y:S01]  /*59e0*/  SYNCS.ARRIVE.TRANS64.RED.A1T0 RZ, [UR4], RZ ;  /* 0x000000ffffff79a7 */ /* 0x000fe20008100404 */
[----:B------:R-:W-:Y:S05]  /*59f0*/  @P0 BRA `(.L_x_49) ;  /* 0x0000000000040947 */ /* 0x000fea0003800000 */
[----:B------:R-:W-:Y:S01]  /*5a00*/  BPT.TRAP 0x1 ;  /* 0x000000040000795c */ /* 0x000fe20000300000 */
.L_x_49:
[--C-:B------:R-:W-:Y:S01]  /*5a10*/  SHF.R.U32.HI R0, RZ, 0x2, R18.reuse ;  /* 0x00000002ff007819 */ /* 0x100fe20000011612 */
[----:B------:R-:W0:Y:S01]  /*5a20*/  LDC R11, c[0x0][0x288] ;  /* 0x0000a200ff0b7b82 */ /* 0x000e220000000800 */
[----:B------:R-:W-:Y:S01]  /*5a30*/  SHF.R.U32.HI R4, RZ, 0x7, R18 ;  /* 0x00000007ff047819 */ /* 0x000fe20000011612 */
[----:B------:R-:W-:Y:S01]  /*5a40*/  USHF.R.U32.HI UR4, URZ, 0x2, UR39 ;  /* 0x000000023f047899 */ /* 0x000fe20008011627 */
[----:B------:R-:W-:Y:S01]  /*5a50*/  LOP3.LUT R3, R18, 0x60, RZ, 0xc0, !PT ;  /* 0x0000006012037812 */ /* 0x000fe200078ec0ff */
[----:B------:R-:W-:Y:S01]  /*5a60*/  USHF.R.S32.HI UR9, URZ, 0x1f, UR43 ;  /* 0x0000001f3f097899 */ /* 0x000fe2000801142b */
[----:B------:R-:W-:Y:S01]  /*5a70*/  LOP3.LUT R7, R0, 0x7, RZ, 0xc0, !PT ;  /* 0x0000000700077812 */ /* 0x000fe200078ec0ff */
[----:B------:R-:W-:Y:S01]  /*5a80*/  ULOP3.LUT UR4, UR4, 0x1, URZ, 0xc0, !UPT ;  /* 0x0000000104047892 */ /* 0x000fe2000f8ec03f */
[----:B------:R-:W-:Y:S01]  /*5a90*/  LOP3.LUT R0, R4, 0x1, RZ, 0xc0, !PT ;  /* 0x0000000104007812 */ /* 0x000fe200078ec0ff */
[----:B------:R-:W-:Y:S01]  /*5aa0*/  ULDC UR8, c[0x0][0x284] ;  /* 0x0000a10000087ab9 */ /* 0x000fe20000000800 */
[----:B------:R-:W-:Y:S01]  /*5ab0*/  SHF.R.U32.HI R6, RZ, 0x1, R3 ;  /* 0x00000001ff067819 */ /* 0x000fe20000011603 */
[----:B------:R-:W-:-:S02]  /*5ac0*/  UISETP.GT.U32.AND UP0, UPT, UR39, 0x3, UPT ;  /* 0x000000032700788c */ /* 0x000fc4000bf04070 */
[----:B------:R-:W-:Y:S01]  /*5ad0*/  IMAD.SHL.U32 R4, R0, 0x40, RZ ;  /* 0x0000004000047824 */ /* 0x000fe200078e00ff */
[--C-:B------:R-:W-:Y:S01]  /*5ae0*/  IADD3 R5, RZ, -R6, -R7.reuse ;  /* 0x80000006ff057210 */ /* 0x100fe20007ffe807 */
[----:B------:R-:W-:Y:S01]  /*5af0*/  ULDC.64 UR6, c[0x0][0x5d0] ;  /* 0x0001740000067ab9 */ /* 0x000fe20000000a00 */
[----:B------:R-:W-:Y:S02]  /*5b00*/  UISETP.NE.U32.AND UP1, UPT, UR4, 0x1, UPT ;  /* 0x000000010400788c */ /* 0x000fe4000bf25070 */
[----:B------:R-:W-:Y:S01]  /*5b10*/  LOP3.LUT R3, R4, 0x40, R7, 0xe2, !PT ;  /* 0x0000004004037812 */ /* 0x000fe200078ee207 */
[----:B------:R-:W-:Y:S01]  /*5b20*/  IMAD R7, R0, -0x40, R5 ;  /* 0xffffffc000077824 */ /* 0x000fe200078e0205 */
[----:B------:R-:W-:Y:S01]  /*5b30*/  UIMAD UR5, UR9, UR6, URZ ;  /* 0x00000006090572a4 */ /* 0x000fe2000f8e023f */
[----:B------:R-:W-:Y:S01]  /*5b40*/  IMAD.SHL.U32 R0, R18, 0x2, RZ ;  /* 0x0000000212007824 */ /* 0x000fe200078e00ff */
[----:B------:R-:W-:Y:S01]  /*5b50*/  UISETP.LT.U32.AND UP0, UPT, UR41, 0x4, UP0 ;  /* 0x000000042900788c */ /* 0x000fe20008701070 */
[----:B------:R-:W-:Y:S01]  /*5b60*/  IMAD.U32 R5, RZ, RZ, UR6 ;  /* 0x00000006ff057e24 */ /* 0x000fe2000f8e00ff */
[----:B------:R-:W-:-:S02]  /*5b70*/  UISETP.GT.U32.AND UP1, UPT, UR41, 0x3, !UP1 ;  /* 0x000000032900788c */ /* 0x000fc4000cf24070 */
[----:B------:R-:W-:Y:S01]  /*5b80*/  LOP3.LUT R9, R0, 0x6, RZ, 0xc0, !PT ;  /* 0x0000000600097812 */ /* 0x000fe200078ec0ff */
[----:B------:R-:W-:Y:S01]  /*5b90*/  UIMAD UR5, UR43, UR7, UR5 ;  /* 0x000000072b0572a4 */ /* 0x000fe2000f8e0205 */
[----:B------:R-:W-:Y:S01]  /*5ba0*/  LOP3.LUT R0, R18, 0x3, RZ, 0xc0, !PT ;  /* 0x0000000312007812 */ /* 0x000fe200078ec0ff */
[----:B------:R-:W-:Y:S01]  /*5bb0*/  USEL UR6, URZ, 0x1, !UP0 ;  /* 0x000000013f067887 */ /* 0x000fe2000c000000 */
[----:B------:R-:W-:Y:S01]  /*5bc0*/  PRMT R8, R9, 0x6540, R22 ;  /* 0x0000654009087816 */ /* 0x000fe20000000016 */
[----:B------:R-:W-:Y:S01]  /*5bd0*/  IMAD.SHL.U32 R22, R22, 0x100, RZ ;  /* 0x0000010016167824 */ /* 0x000fe200078e00ff */
[----:B------:R-:W-:Y:S01]  /*5be0*/  USEL UR4, URZ, 0x1, !UP1 ;  /* 0x000000013f047887 */ /* 0x000fe2000c800000 */
[----:B0-----:R-:W-:Y:S01]  /*5bf0*/  IMAD R13, R0, -0x2, R11 ;  /* 0xfffffffe000d7824 */ /* 0x001fe200078e020b */
[----:B------:R-:W-:Y:S01]  /*5c00*/  SHF.R.S32.HI R9, RZ, 0x1f, R8 ;  /* 0x0000001fff097819 */ /* 0x000fe20000011408 */
[C---:B------:R-:W-:Y:S01]  /*5c10*/  IMAD.SHL.U32 R0, R23.reuse, 0x80, RZ ;  /* 0x0000008017007824 */ /* 0x040fe200078e00ff */
[----:B------:R-:W-:Y:S01]  /*5c20*/  ISETP.GE.AND P0, PT, R22, R11, PT ;  /* 0x0000000b1600720c */ /* 0x000fe20003f06270 */
[----:B------:R-:W-:Y:S01]  /*5c30*/  IMAD.WIDE R10, R23, 0x80, RZ ;  /* 0x00000080170a7825 */ /* 0x000fe200078e02ff */
[----:B------:R-:W-:-:S02]  /*5c40*/  ULOP3.LUT UR39, UR39, 0x3, URZ, 0xc0, !UPT ;  /* 0x0000000327277892 */ /* 0x000fc4000f8ec03f */
[C---:B------:R-:W-:Y:S01]  /*5c50*/  ISETP.GE.OR P0, PT, R0.reuse, UR8, P0 ;  /* 0x0000000800007c0c */ /* 0x040fe20008706670 */
[----:B------:R-:W-:Y:S01]  /*5c60*/  IMAD.WIDE.U32 R4, R5, UR43, R8 ;  /* 0x0000002b05047c25 */ /* 0x000fe2000f8e0008 */
[----:B------:R-:W-:Y:S01]  /*5c70*/  ULOP3.LUT UR38, UR4, UR38, UR6, 0x96, !UPT ;  /* 0x0000002604267292 */ /* 0x000fe2000f8e9606 */
[----:B------:R-:W-:Y:S02]  /*5c80*/  IADD3 R156, -R0, UR8, R7 ;  /* 0x00000008009c7c10 */ /* 0x000fe4000fffe107 */
[----:B------:R-:W-:Y:S01]  /*5c90*/  VIADD R5, R5, UR5 ;  /* 0x0000000505057c36 */ /* 0x000fe20008000000 */
[----:B------:R-:W-:Y:S01]  /*5ca0*/  LOP3.LUT R21, R10, R3, R6, 0xfe, !PT ;  /* 0x000000030a157212 */ /* 0x000fe200078efe06 */
[----:B------:R-:W-:Y:S02]  /*5cb0*/  IMAD.IADD R0, R13, 0x1, -R22 ;  /* 0x000000010d007824 */ /* 0x000fe400078e0a16 */
[----:B------:R-:W-:-:S04]  /*5cc0*/  IMAD.MOV.U32 R23, RZ, RZ, -0x1 ;  /* 0xffffffffff177424 */ /* 0x000fc800078e00ff */
[----:B------:R-:W-:Y:S05]  /*5cd0*/  @P0 BRA `(.L_x_50) ;  /* 0x0000006000a40947 */ /* 0x000fea0003800000 */
[----:B------:R-:W0:Y:S01]  /*5ce0*/  LDC.64 R12, c[0x0][0x5c8] ;  /* 0x00017200ff0c7b82 */ /* 0x000e220000000a00 */
[----:B------:R-:W-:Y:S01]  /*5cf0*/  ULDC.64 UR4, c[0x0][0x5c0] ;  /* 0x0001700000047ab9 */ /* 0x000fe20000000a00 */
[----:B------:R-:W-:Y:S01]  /*5d00*/  BSSY B0, `(.L_x_50) ;  /* 0x0000626000007945 */ /* 0x000fe20003800000 */
[-C--:B0-----:R-:W-:Y:S02]  /*5d10*/  IMAD R6, R11, R12.reuse, RZ ;  /* 0x0000000c0b067224 */ /* 0x081fe400078e02ff */
[----:B------:R-:W-:-:S04]  /*5d20*/  IMAD.WIDE.U32 R4, R21, R12, R4 ;  /* 0x0000000c15047225 */ /* 0x000fc800078e0004 */
[----:B------:R-:W-:Y:S01]  /*5d30*/  IMAD R3, R21, R13, R6 ;  /* 0x0000000d15037224 */ /* 0x000fe200078e0206 */
[----:B------:R-:W-:-:S03]  /*5d40*/  IADD3 R4, P0, R4, UR4, RZ ;  /* 0x0000000404047c10 */ /* 0x000fc6000ff1e0ff */
[----:B------:R-:W-:Y:S01]  /*5d50*/  IMAD.IADD R3, R5, 0x1, R3 ;  /* 0x0000000105037824 */ /* 0x000fe200078e0203 */
[----:B------:R-:W-:-:S04]  /*5d60*/  LEA R6, P1, R12, R4, 0x3 ;  /* 0x000000040c067211 */ /* 0x000fc800078218ff */
[----:B------:R-:W-:Y:S02]  /*5d70*/  IADD3.X R5, R3, UR5, RZ, P0, !PT ;  /* 0x0000000503057c10 */ /* 0x000fe400087fe4ff */
[----:B-----5:R-:W-:Y:S02]  /*5d80*/  ISETP.NE.AND P0, PT, R161, RZ, PT ;  /* 0x000000ffa100720c */ /* 0x020fe40003f05270 */
[----:B------:R-:W-:-:S11]  /*5d90*/  LEA.HI.X R7, R12, R5, R13, 0x3, P1 ;  /* 0x000000050c077211 */ /* 0x000fd600008f1c0d */
[----:B------:R-:W-:Y:S05]  /*5da0*/  @!P0 BRA `(.L_x_51) ;  /* 0x0000004800648947 */ /* 0x000fea0003800000 */
[----:B------:R-:W0:Y:S01]  /*5db0*/  LDC.64 R152, c[0x0][0x5b0] ;  /* 0x00016c00ff987b82 */ /* 0x000e220000000a00 */
[----:B------:R-:W-:Y:S01]  /*5dc0*/  ULDC.64 UR6, c[0x0][0x5b8] ;  /* 0x00016e0000067ab9 */ /* 0x000fe20000000a00 */
[----:B------:R-:W-:Y:S01]  /*5dd0*/  ISETP.GE.AND P1, PT, R156, 0x1, PT ;  /* 0x000000019c00780c */ /* 0x000fe20003f26270 */
[----:B------:R-:W-:Y:S02]  /*5de0*/  UIMAD UR4, UR9, UR6, URZ ;  /* 0x00000006090472a4 */ /* 0x000fe4000f8e023f */
[----:B------:R-:W-:Y:S01]  /*5df0*/  IMAD.U32 R15, RZ, RZ, UR6 ;  /* 0x00000006ff0f7e24 */ /* 0x000fe2000f8e00ff */
[----:B------:R-:W-:Y:S01]  /*5e00*/  BSSY B1, `(.L_x_52) ;  /* 0x000000e000017945 */ /* 0x000fe20003800000 */
[----:B------:R-:W-:Y:S01]  /*5e10*/  ISETP.LT.OR P5, PT, R0, 0x1, !P1 ;  /* 0x000000010000780c */ /* 0x000fe20004fa1670 */
[----:B------:R-:W-:Y:S01]  /*5e20*/  UIMAD UR4, UR43, UR7, UR4 ;  /* 0x000000072b0472a4 */ /* 0x000fe2000f8e0204 */
[----:B------:R-:W1:Y:S01]  /*5e30*/  LDC.64 R154, c[0x0][0x5a8] ;  /* 0x00016a00ff9a7b82 */ /* 0x000e620000000a00 */
[----:B------:R-:W-:-:S04]  /*5e40*/  IMAD.WIDE.U32 R14, R15, UR43, R8 ;  /* 0x0000002b0f0e7c25 */ /* 0x000fc8000f8e0008 */
[----:B------:R-:W-:Y:S02]  /*5e50*/  VIADD R13, R15, UR4 ;  /* 0x000000040f0d7c36 */ /* 0x000fe40008000000 */
[----:B------:R-:W-:Y:S02]  /*5e60*/  IMAD.MOV.U32 R12, RZ, RZ, R14 ;  /* 0x000000ffff0c7224 */ /* 0x000fe400078e000e */
[-C--:B0-----:R-:W-:Y:S02]  /*5e70*/  IMAD R10, R11, R152.reuse, RZ ;  /* 0x000000980b0a7224 */ /* 0x081fe400078e02ff */
[----:B------:R-:W-:-:S04]  /*5e80*/  IMAD.WIDE.U32 R8, R21, R152, R12 ;  /* 0x0000009815087225 */ /* 0x000fc800078e000c */
[----:B------:R-:W-:Y:S01]  /*5e90*/  IMAD R19, R21, R153, R10 ;  /* 0x0000009915137224 */ /* 0x000fe200078e020a */
[----:B-1----:R-:W-:-:S04]  /*5ea0*/  IADD3 R8, P0, R8, R154, RZ ;  /* 0x0000009a08087210 */ /* 0x002fc80007f1e0ff */
[----:B------:R-:W-:Y:S01]  /*5eb0*/  IADD3.X R9, R155, R9, R19, P0, !PT ;  /* 0x000000099b097210 */ /* 0x000fe200007fe413 */
[----:B------:R-:W-:Y:S08]  /*5ec0*/  @P5 BRA `(.L_x_53) ;  /* 0x0000000000045947 */ /* 0x000ff00003800000 */
[----:B------:R0:W5:Y:S02]  /*5ed0*/  LDG.E.U8 R164, desc[UR36][R8.64] ;  /* 0x0000002408a47981 */ /* 0x000164000c1e1100 */
.L_x_53:
[----:B------:R-:W-:Y:S05]  /*5ee0*/  BSYNC B1 ;  /* 0x0000000000017941 */ /* 0x000fea0003800000 */
.L_x_52:
[----:B-----5:R-:W-:Y:S01]  /*5ef0*/  LOP3.LUT R3, R164, 0xffff, RZ, 0xc0, !PT ;  /* 0x0000ffffa4037812 */ /* 0x020fe200078ec0ff */
[----:B------:R-:W-:Y:S01]  /*5f00*/  IMAD.SHL.U32 R10, R152, 0x8, RZ ;  /* 0x00000008980a7824 */ /* 0x000fe200078e00ff */
[----:B------:R-:W-:Y:S01]  /*5f10*/  ISETP.LT.OR P2, PT, R0, 0x2, !P1 ;  /* 0x000000020000780c */ /* 0x000fe20004f41670 */
[----:B------:R-:W-:Y:S01]  /*5f20*/  BSSY B1, `(.L_x_54) ;  /* 0x000000e000017945 */ /* 0x000fe20003800000 */
[----:B------:R-:W-:Y:S02]  /*5f30*/  PRMT R20, R3, 0x8880, RZ ;  /* 0x0000888003147816 */ /* 0x000fe400000000ff */
[----:B------:R-:W-:Y:S02]  /*5f40*/  SHF.L.U64.HI R11, R152, 0x3, R153 ;  /* 0x00000003980b7819 */ /* 0x000fe40000010299 */
[----:B------:R-:W-:Y:S01]  /*5f50*/  ISETP.GE.AND P0, PT, R156, 0x9, PT ;  /* 0x000000099c00780c */ /* 0x000fe20003f06270 */
[----:B------:R-:W-:Y:S02]  /*5f60*/  IMAD R3, R20, R161, RZ ;  /* 0x000000a114037224 */ /* 0x000fe400078e02ff */
[----:B------:R-:W-:-:S04]  /*5f70*/  IMAD.WIDE.U32 R10, R21, R152, R10 ;  /* 0x00000098150a7225 */ /* 0x000fc800078e000a */
[----:B------:R-:W-:Y:S01]  /*5f80*/  @!P5 IMAD R15, R24, R160, R3 ;  /* 0x000000a0180fd224 */ /* 0x000fe200078e0203 */
[----:B------:R-:W-:Y:S01]  /*5f90*/  IADD3 R10, P3, P4, R14, R154, R10 ;  /* 0x0000009a0e0a7210 */ /* 0x000fe20007c7e00a */
[----:B------:R-:W-:-:S03]  /*5fa0*/  IMAD.IADD R19, R19, 0x1, R11 ;  /* 0x0000000113137824 */ /* 0x000fc600078e020b */
[----:B------:R1:W-:Y:S01]  /*5fb0*/  @!P5 STG.E.U8 desc[UR36][R4.64], R15 ;  /* 0x0000000f0400d986 */ /* 0x0003e2000c101124 */
[----:B------:R-:W-:Y:S08]  /*5fc0*/  @P2 BRA `(.L_x_55) ;  /* 0x00000000000c2947 */ /* 0x000ff00003800000 */
[----:B------:R-:W2:Y:S02]  /*5fd0*/  LDG.E.U8 R164, desc[UR36][R8.64+0x1] ;  /* 0x0000012408a47981 */ /* 0x000ea4000c1e1100 */
[----:B--2---:R-:W-:-:S05]  /*5fe0*/  PRMT R14, R164, 0x8880, RZ ;  /* 0x00008880a40e7816 */ /* 0x004fca00000000ff */
[----:B------:R-:W-:-:S07]  /*5ff0*/  IMAD R3, R14, R161, RZ ;  /* 0x000000a10e037224 */ /* 0x000fce00078e02ff */
.L_x_55:
[----:B------:R-:W-:Y:S05]  /*6000*/  BSYNC B1 ;  /* 0x0000000000017941 */ /* 0x000fea0003800000 */
.L_x_54:
[C---:B------:R-:W-:Y:S01]  /*6010*/  ISETP.LT.OR P5, PT, R0.reuse, 0x1, !P0 ;  /* 0x000000010000780c */ /* 0x040fe200047a1670 */
[----:B------:R-:W-:Y:S01]  /*6020*/  @!P2 IMAD R25, R25, R160, R3 ;  /* 0x000000a01919a224 */ /* 0x000fe200078e0203 */
[----:B------:R-:W-:Y:S01]  /*6030*/  BSSY B1, `(.L_x_56) ;  /* 0x000000a000017945 */ /* 0x000fe20003800000 */
[----:B------:R-:W-:Y:S02]  /*6040*/  IADD3.X R11, R13, R155, R19, P3, P4 ;  /* 0x0000009b0d0b7210 */ /* 0x000fe40001fe8413 */
[C---:B------:R-:W-:Y:S01]  /*6050*/  ISETP.LT.OR P3, PT, R0.reuse, 0x2, !P0 ;  /* 0x000000020000780c */ /* 0x040fe20004761670 */
[----:B------:R2:W-:Y:S01]  /*6060*/  @!P2 STG.E.U8 desc[UR36][R4.64+0x1], R25 ;  /* 0x000001190400a986 */ /* 0x0005e2000c101124 */
[C---:B------:R-:W-:Y:S02]  /*6070*/  ISETP.LT.OR P4, PT, R0.reuse, 0x9, !P1 ;  /* 0x000000090000780c */ /* 0x040fe40004f81670 */
[----:B------:R-:W-:-:S04]  /*6080*/  ISETP.LT.OR P2, PT, R0, 0xa, !P1 ;  /* 0x0000000a0000780c */ /* 0x000fc80004f41670 */
[----:B------:R-:W-:Y:S09]  /*6090*/  @P5 BRA `(.L_x_57) ;  /* 0x00000000000c5947 */ /* 0x000ff20003800000 */
[----:B------:R-:W3:Y:S02]  /*60a0*/  LDG.E.U8 R164, desc[UR36][R10.64] ;  /* 0x000000240aa47981 */ /* 0x000ee4000c1e1100 */
[----:B---3--:R-:W-:-:S05]  /*60b0*/  PRMT R12, R164, 0x8880, RZ ;  /* 0x00008880a40c7816 */ /* 0x008fca00000000ff */
[----:B------:R-:W-:-:S07]  /*60c0*/  IMAD R3, R12, R161, RZ ;  /* 0x000000a10c037224 */ /* 0x000fce00078e02ff */
.L_x_57:
[----:B------:R-:W-:Y:S05]  /*60d0*/  BSYNC B1 ;  /* 0x0000000000017941 */ /* 0x000fea0003800000 */
.L_x_56:
[----:B------:R-:W-:Y:S01]  /*60e0*/  @!P5 IMAD R13, R26, R160, R3 ;  /* 0x000000a01a0dd224 */ /* 0x000fe200078e0203 */
[----:B------:R-:W-:Y:S04]  /*60f0*/  BSSY B1, `(.L_x_58) ;  /* 0x0000006000017945 */ /* 0x000fe80003800000 */
[----:B------:R3:W-:Y:S01]  /*6100*/  @!P5 STG.E.U8 desc[UR36][R6.64], R13 ;  /* 0x0000000d0600d986 */ /* 0x0007e2000c101124 */
[----:B------:R-:W-:Y:S05]  /*6110*/  @P3 BRA `(.L_x_59) ;  /* 0x00000000000c3947 */ /* 0x000fea0003800000 */
[----:B------:R-:W4:Y:S02]  /*6120*/  LDG.E.U8 R164, desc[UR36][R10.64+0x1] ;  /* 0x000001240aa47981 */ /* 0x000f24000c1e1100 */
[----:B----4-:R-:W-:-:S05]  /*6130*/  PRMT R12, R164, 0x8880, RZ ;  /* 0x00008880a40c7816 */ /* 0x010fca00000000ff */
[----:B------:R-:W-:-:S07]  /*6140*/  IMAD R3, R12, R161, RZ ;  /* 0x000000a10c037224 */ /* 0x000fce00078e02ff */
.L_x_59:
[----:B------:R-:W-:Y:S05]  /*6150*/  BSYNC B1 ;  /* 0x0000000000017941 */ /* 0x000fea0003800000 */
.L_x_58:
[----:B------:R-:W-:Y:S01]  /*6160*/  @!P3 IMAD R27, R27, R160, R3 ;  /* 0x000000a01b1bb224 */ /* 0x000fe200078e0203 */
[----:B------:R-:W-:Y:S04]  /*6170*/  BSSY B1, `(.L_x_60) ;  /* 0x0000006000017945 */ /* 0x000fe80003800000 */
[----:B------:R4:W-:Y:S01]  /*6180*/  @!P3 STG.E.U8 desc[UR36][R6.64+0x1], R27 ;  /* 0x0000011b0600b986 */ /* 0x0009e2000c101124 */
[----:B------:R-:W-:Y:S05]  /*6190*/  @P4 BRA `(.L_x_61) ;  /* 0x00000000000c4947 */ /* 0x000fea0003800000 */
[----:B------:R-:W5:Y:S02]  /*61a0*/  LDG.E.U8 R164, desc[UR36][R8.64+0x8] ;  /* 0x0000082408a47981 */ /* 0x000f64000c1e1100 */
[----:B-----5:R-:W-:-:S05]  /*61b0*/  PRMT R12, R164, 0x8880, RZ ;  /* 0x00008880a40c7816 */ /* 0x020fca00000000ff */
[----:B------:R-:W-:-:S07]  /*61c0*/  IMAD R3, R12, R161, RZ ;  /* 0x000000a10c037224 */ /* 0x000fce00078e02ff */
.L_x_61:
[----:B------:R-:W-:Y:S05]  /*61d0*/  BSYNC B1 ;  /* 0x0000000000017941 */ /* 0x000fea0003800000 */
.L_x_60:
[----:B---3--:R-:W-:Y:S01]  /*61e0*/  @!P4 IMAD R13, R28, R160, R3 ;  /* 0x000000a01c0dc224 */ /* 0x008fe200078e0203 */
[----:B------:R-:W-:Y:S04]  /*61f0*/  BSSY B1, `(.L_x_62) ;  /* 0x0000006000017945 */ /* 0x000fe80003800000 */
[----:B------:R3:W-:Y:S01]  /*6200*/  @!P4 STG.E.U8 desc[UR36][R4.64+0x8], R13 ;  /* 0x0000080d0400c986 */ /* 0x0007e2000c101124 */
[----:B------:R-:W-:Y:S05]  /*6210*/  @P2 BRA `(.L_x_63) ;  /* 0x00000000000c2947 */ /* 0x000fea0003800000 */
[----:B------:R-:W5:Y:S02]  /*6220*/  LDG.E.U8 R164, desc[UR36][R8.64+0x9] ;  /* 0x0000092408a47981 */ /* 0x000f64000c1e1100 */
[----:B-----5:R-:W-:-:S05]  /*6230*/  PRMT R12, R164, 0x8880, RZ ;  /* 0x00008880a40c7816 */ /* 0x020fca00000000ff */
[----:B------:R-:W-:-:S07]  /*6240*/  IMAD R3, R12, R161, RZ ;  /* 0x000000a10c037224 */ /* 0x000fce00078e02ff */
.L_x_63:
[----:B------:R-:W-:Y:S05]  /*6250*/  BSYNC B1 ;  /* 0x0000000000017941 */ /* 0x000fea0003800000 */
.L_x_62:
[C---:B------:R-:W-:Y:S01]  /*6260*/  ISETP.LT.OR P4, PT, R0.reuse, 0x9, !P0 ;  /* 0x000000090000780c */ /* 0x040fe20004781670 */
[----:B------:R-:W-:Y:S01]  /*6270*/  @!P2 IMAD R29, R29, R160, R3 ;  /* 0x000000a01d1da224 */ /* 0x000fe200078e0203 */
[----:B------:R-:W-:Y:S01]  /*6280*/  BSSY B1, `(.L_x_64) ;  /* 0x0000009000017945 */ /* 0x000fe20003800000 */
[C---:B------:R-:W-:Y:S02]  /*6290*/  ISETP.LT.OR P3, PT, R0.reuse, 0xa, !P0 ;  /* 0x0000000a0000780c */ /* 0x040fe40004761670 */
[C---:B------:R-:W-:Y:S01]  /*62a0*/  ISETP.LT.OR P5, PT, R0.reuse, 0x11, !P1 ;  /* 0x000000110000780c */ /* 0x040fe20004fa1670 */
[----:B------:R0:W-:Y:S01]  /*62b0*/  @!P2 STG.E.U8 desc[UR36][R4.64+0x9], R29 ;  /* 0x0000091d0400a986 */ /* 0x0001e2000c101124 */
[----:B------:R-:W-:-:S06]  /*62c0*/  ISETP.LT.OR P2, PT, R0, 0x12, !P1 ;  /* 0x000000120000780c */ /* 0x000fcc0004f41670 */
[----:B------:R-:W-:Y:S07]  /*62d0*/  @P4 BRA `(.L_x_65) ;  /* 0x00000000000c4947 */ /* 0x000fee0003800000 */
[----:B------:R-:W5:Y:S02]  /*62e0*/  LDG.E.U8 R164, desc[UR36][R10.64+0x8] ;  /* 0x000008240aa47981 */ /* 0x000f64000c1e1100 */
[----:B-----5:R-:W-:-:S05]  /*62f0*/  PRMT R12, R164, 0x8880, RZ ;  /* 0x00008880a40c7816 */ /* 0x020fca00000000ff */
[----:B------:R-:W-:-:S07]  /*6300*/  IMAD R3, R12, R161, RZ ;  /* 0x000000a10c037224 */ /* 0x000fce00078e02ff */
.L_x_65:
[----:B------:R-:W-:Y:S05]  /*6310*/  BSYNC B1 ;  /* 0x0000000000017941 */ /* 0x000fea0003800000 */
.L_x_64:
[----:B---3--:R-:W-:Y:S01]  /*6320*/  @!P4 IMAD R13, R30, R160, R3 ;  /* 0x000000a01e0dc224 */ /* 0x008fe200078e0203 */
[----:B------:R-:W-:Y:S04]  /*6330*/  BSSY B1, `(.L_x_66) ;  /* 0x0000006000017945 */ /* 0x000fe80003800000 */
[----:B------:R3:W-:Y:S01]  /*6340*/  @!P4 STG.E.U8 desc[UR36][R6.64+0x8], R13 ;  /* 0x0000080d0600c986 */ /* 0x0007e2000c101124 */
[----:B------:R-:W-:Y:S05]  /*6350*/  @P3 BRA `(.L_x_67) ;  /* 0x00000000000c3947 */ /* 0x000fea0003800000 */
[----:B------:R-:W5:Y:S02]  /*6360*/  LDG.E.U8 R164, desc[UR36][R10.64+0x9] ;  /* 0x000009240aa47981 */ /* 0x000f64000c1e1100 */
[----:B-----5:R-:W-:-:S05]  /*6370*/  PRMT R12, R164, 0x8880, RZ ;  /* 0x00008880a40c7816 */ /* 0x020fca00000000ff */
[----:B------:R-:W-:-:S07]  /*6380*/  IMAD R3, R12, R161, RZ ;  /* 0x000000a10c037224 */ /* 0x000fce00078e02ff */
.L_x_67:
[----:B------:R-:W-:Y:S05]  /*6390*/  BSYNC B1 ;  /* 0x0000000000017941 */ /* 0x000fea0003800000 */
.L_x_66:
[----:B------:R-:W-:Y:S01]  /*63a0*/  @!P3 IMAD R31, R31, R160, R3 ;  /* 0x000000a01f1fb224 */ /* 0x000fe200078e0203 */
[----:B------:R-:W-:Y:S04]  /*63b0*/  BSSY B1, `(.L_x_68) ;  /* 0x0000006000017945 */ /* 0x000fe80003800000 */
[----:B------:R0:W-:Y:S01]  /*63c0*/  @!P3 STG.E.U8 desc[UR36][R6.64+0x9], R31 ;  /* 0x0000091f0600b986 */ /* 0x0001e2000c101124 */
[----:B------:R-:W-:Y:S05]  /*63d0*/  @P5 BRA `(.L_x_69) ;  /* 0x00000000000c5947 */ /* 0x000fea0003800000 */
[----:B------:R-:W5:Y:S02]  /*63e0*/  LDG.E.U8 R164, desc[UR36][R8.64+0x10] ;  /* 0x0000102408a47981 */ /* 0x000f64000c1e1100 */
[----:B-----5:R-:W-:-:S05]  /*63f0*/  PRMT R12, R164, 0x8880, RZ ;  /* 0x00008880a40c7816 */ /* 0x020fca00000000ff */
[----:B------:R-:W-:-:S07]  /*6400*/  IMAD R3, R12, R161, RZ ;  /* 0x000000a10c037224 */ /* 0x000fce00078e02ff */
.L_x_69:
[----:B------:R-:W-:Y:S05]  /*6410*/  BSYNC B1 ;  /* 0x0000000000017941 */ /* 0x000fea0003800000 */
.L_x_68:
[----:B---3--:R-:W-:Y:S01]  /*6420*/  @!P5 IMAD R13, R32, R160, R3 ;  /* 0x000000a0200dd224 */ /* 0x008fe200078e0203 */
[----:B------:R-:W-:Y:S04]  /*6430*/  BSSY B1, `(.L_x_70) ;  /* 0x0000006000017945 */ /* 0x000fe80003800000 */
[----:B------:R3:W-:Y:S01]  /*6440*/  @!P5 STG.E.U8 desc[UR36][R4.64+0x10], R13 ;  /* 0x0000100d0400d986 */ /* 0x0007e2000c101124 */
[----:B------:R-:W-:Y:S05]  /*6450*/  @P2 BRA `(.L_x_71) ;  /* 0x00000000000c2947 */ /* 0x000fea0003800000 */
[----:B------:R-:W5:Y:S02]  /*6460*/  LDG.E.U8 R164, desc[UR36][R8.64+0x11] ;  /* 0x0000112408a47981 */ /* 0x000f64000c1e1100 */
[----:B-----5:R-:W-:-:S05]  /*6470*/  PRMT R12, R164, 0x8880, RZ ;  /* 0x00008880a40c7816 */ /* 0x020fca00000000ff */
[----:B------:R-:W-:-:S07]  /*6480*/  IMAD R3, R12, R161, RZ ;  /* 0x000000a10c037224 */ /* 0x000fce00078e02ff */
.L_x_71:
[----:B------:R-:W-:Y:S05]  /*6490*/  BSYNC B1 ;  /* 0x0000000000017941 */ /* 0x000fea0003800000 */
.L_x_70:
        /* <DEDUP_REMOVED lines=11> */
.L_x_73:
[----:B------:R-:W-:Y:S05]  /*6550*/  BSYNC B1 ;  /* 0x0000000000017941 */ /* 0x000fea0003800000 */
.L_x_72:
[----:B---3--:R-:W-:Y:S01]  /*6560*/  @!P4 IMAD R13, R34, R160, R3 ;  /* 0x000000a0220dc224 */ /* 0x008fe200078e0203 */
[----:B------:R-:W-:Y:S04]  /*6570*/  BSSY B1, `(.L_x_74) ;  /* 0x0000006000017945 */ /* 0x000fe80003800000 */
[----:B------:R3:W-:Y:S01]  /*6580*/  @!P4 STG.E.U8 desc[UR36][R6.64+0x10], R13 ;  /* 0x0000100d0600c986 */ /* 0x0007e2000c101124 */
[----:B------:R-:W-:Y:S05]  /*6590*/  @P3 BRA `(.L_x_75) ;  /* 0x00000000000c3947 */ /* 0x000fea0003800000 */
[----:B------:R-:W5:Y:S02]  /*65a0*/  LDG.E.U8 R164, desc[UR36][R10.64+0x11] ;  /* 0x000011240aa47981 */ /* 0x000f64000c1e1100 */
[----:B-----5:R-:W-:-:S05]  /*65b0*/  PRMT R12, R164, 0x8880, RZ ;  /* 0x00008880a40c7816 */ /* 0x020fca00000000ff */
[----:B------:R-:W-:-:S07]  /*65c0*/  IMAD R3, R12, R161, RZ ;  /* 0x000000a10c037224 */ /* 0x000fce00078e02ff */
.L_x_75:
[----:B------:R-:W-:Y:S05]  /*65d0*/  BSYNC B1 ;  /* 0x0000000000017941 */ /* 0x000fea0003800000 */
.L_x_74:
[----:B------:R-:W-:Y:S01]  /*65e0*/  @!P3 IMAD R35, R35, R160, R3 ;  /* 0x000000a02323b224 */ /* 0x000fe200078e0203 */
[----:B------:R-:W-:Y:S04]  /*65f0*/  BSSY B1, `(.L_x_76) ;  /* 0x0000006000017945 */ /* 0x000fe80003800000 */
[----:B------:R0:W-:Y:S01]  /*6600*/  @!P3 STG.E.U8 desc[UR36][R6.64+0x11], R35 ;  /* 0x000011230600b986 */ /* 0x0001e2000c101124 */
[----:B------:R-:W-:Y:S05]  /*6610*/  @P5 BRA `(.L_x_77) ;  /* 0x00000000000c5947 */ /* 0x000fea0003800000 */
[----:B------:R-:W5:Y:S02]  /*6620*/  LDG.E.U8 R164, desc[UR36][R8.64+0x18] ;  /* 0x0000182408a47981 */ /* 0x000f64000c1e1100 */
[----:B-----5:R-:W-:-:S05]  /*6630*/  PRMT R12, R164, 0x8880, RZ ;  /* 0x00008880a40c7816 */ /* 0x020fca00000000ff */
[----:B------:R-:W-:-:S07]  /*6640*/  IMAD R3, R12, R161, RZ ;  /* 0x000000a10c037224 */ /* 0x000fce00078e02ff */
.L_x_77:
[----:B------:R-:W-:Y:S05]  /*6650*/  BSYNC B1 ;  /* 0x0000000000017941 */ /* 0x000fea0003800000 */
.L_x_76:
[----:B---3--:R-:W-:Y:S01]  /*6660*/  @!P5 IMAD R13, R36, R160, R3 ;  /* 0x000000a0240dd224 */ /* 0x008fe200078e0203 */
[----:B------:R-:W-:Y:S04]  /*6670*/  BSSY B1, `(.L_x_78) ;  /* 0x0000006000017945 */ /* 0x000fe80003800000 */
[----:B------:R3:W-:Y:S01]  /*6680*/  @!P5 STG.E.U8 desc[UR36][R4.64+0x18], R13 ;  /* 0x0000180d0400d986 */ /* 0x0007e2000c101124 */
[----:B------:R-:W-:Y:S05]  /*6690*/  @P2 BRA `(.L_x_79) ;  /* 0x00000000000c2947 */ /* 0x000fea0003800000 */
[----:B------:R-:W5:Y:S02]  /*66a0*/  LDG.E.U8 R164, desc[UR36][R8.64+0x19] ;  /* 0x0000192408a47981 */ /* 0x000f64000c1e1100 */
[----:B-----5:R-:W-:-:S05]  /*66b0*/  PRMT R12, R164, 0x8880, RZ ;  /* 0x00008880a40c7816 */ /* 0x020fca00000000ff */
[----:B------:R-:W-:-:S07]  /*66c0*/  IMAD R3, R12, R161, RZ ;  /* 0x000000a10c037224 */ /* 0x000fce00078e02ff */
.L_x_79:
[----:B------:R-:W-:Y:S05]  /*66d0*/  BSYNC B1 ;  /* 0x0000000000017941 */ /* 0x000fea0003800000 */
.L_x_78:
        /* <DEDUP_REMOVED lines=11> */
.L_x_81:
[----:B------:R-:W-:Y:S05]  /*6790*/  BSYNC B1 ;  /* 0x0000000000017941 */ /* 0x000fea0003800000 */
.L_x_80:
[----:B---3--:R-:W-:Y:S01]  /*67a0*/  @!P4 IMAD R13, R38, R160, R3 ;  /* 0x000000a0260dc224 */ /* 0x008fe200078e0203 */
[----:B------:R-:W-:Y:S04]  /*67b0*/  BSSY B1, `(.L_x_82) ;  /* 0x0000006000017945 */ /* 0x000fe80003800000 */
[----:B------:R3:W-:Y:S01]  /*67c0*/  @!P4 STG.E.U8 desc[UR36][R6.64+0x18], R13 ;  /* 0x0000180d0600c986 */ /* 0x0007e2000c101124 */
[----:B------:R-:W-:Y:S05]  /*67d0*/  @P3 BRA `(.L_x_83) ;  /* 0x00000000000c3947 */ /* 0x000fea0003800000 */
[----:B------:R-:W5:Y:S02]  /*67e0*/  LDG.E.U8 R164, desc[UR36][R10.64+0x19] ;  /* 0x000019240aa47981 */ /* 0x000f64000c1e1100 */
[----:B-----5:R-:W-:-:S05]  /*67f0*/  PRMT R12, R164, 0x8880, RZ ;  /* 0x00008880a40c7816 */ /* 0x020fca00000000ff */
[----:B------:R-:W-:-:S07]  /*6800*/  IMAD R3, R12, R161, RZ ;  /* 0x000000a10c037224 */ /* 0x000fce00078e02ff */
.L_x_83:
[----:B------:R-:W-:Y:S05]  /*6810*/  BSYNC B1 ;  /* 0x0000000000017941 */ /* 0x000fea0003800000 */
.L_x_82:
[----:B------:R-:W-:Y:S01]  /*6820*/  @!P3 IMAD R39, R39, R160, R3 ;  /* 0x000000a02727b224 */ /* 0x000fe200078e0203 */
[----:B------:R-:W-:Y:S04]  /*6830*/  BSSY B1, `(.L_x_84) ;  /* 0x0000006000017945 */ /* 0x000fe80003800000 */
[----:B------:R0:W-:Y:S01]  /*6840*/  @!P3 STG.E.U8 desc[UR36][R6.64+0x19], R39 ;  /* 0x000019270600b986 */ /* 0x0001e2000c101124 */
[----:B------:R-:W-:Y:S05]  /*6850*/  @P5 BRA `(.L_x_85) ;  /* 0x00000000000c5947 */ /* 0x000fea0003800000 */
[----:B------:R-:W5:Y:S02]  /*6860*/  LDG.E.U8 R164, desc[UR36][R8.64+0x20] ;  /* 0x0000202408a47981 */ /* 0x000f64000c1e1100 */
[----:B-----5:R-:W-:-:S05]  /*6870*/  PRMT R12, R164, 0x8880, RZ ;  /* 0x00008880a40c7816 */ /* 0x020fca00000000ff */
[----:B------:R-:W-:-:S07]  /*6880*/  IMAD R3, R12, R161, RZ ;  /* 0x000000a10c037224 */ /* 0x000fce00078e02ff */
.L_x_85:
[----:B------:R-:W-:Y:S05]  /*6890*/  BSYNC B1 ;  /* 0x0000000000017941 */ /* 0x000fea0003800000 */
.L_x_84:
[----:B---3--:R-:W-:Y:S01]  /*68a0*/  @!P5 IMAD R13, R40, R160, R3 ;  /* 0x000000a0280dd224 */ /* 0x008fe200078e0203 */
[----:B------:R-:W-:Y:S04]  /*68b0*/  BSSY B1, `(.L_x_86) ;  /* 0x0000006000017945 */ /* 0x000fe80003800000 */
[----:B------:R3:W-:Y:S01]  /*68c0*/  @!P5 STG.E.U8 desc[UR36][R4.64+0x20], R13 ;  /* 0x0000200d0400d986 */ /* 0x0007e2000c101124 */
[----:B------:R-:W-:Y:S05]  /*68d0*/  @P2 BRA `(.L_x_87) ;  /* 0x00000000000c2947 */ /* 0x000fea0003800000 */
[----:B------:R-:W5:Y:S02]  /*68e0*/  LDG.E.U8 R164, desc[UR36][R8.64+0x21] ;  /* 0x0000212408a47981 */ /* 0x000f64000c1e1100 */
[----:B-----5:R-:W-:-:S05]  /*68f0*/  PRMT R12, R164, 0x8880, RZ ;  /* 0x00008880a40c7816 */ /* 0x020fca00000000ff */
[----:B------:R-:W-:-:S07]  /*6900*/  IMAD R3, R12, R161, RZ ;  /* 0x000000a10c037224 */ /* 0x000fce00078e02ff */
.L_x_87:
[----:B------:R-:W-:Y:S05]  /*6910*/  BSYNC B1 ;  /* 0x0000000000017941 */ /* 0x000fea0003800000 */
.L_x_86:
        /* <DEDUP_REMOVED lines=11> */
.L_x_89:
[----:B------:R-:W-:Y:S05]  /*69d0*/  BSYNC B1 ;  /* 0x0000000000017941 */ /* 0x000fea0003800000 */
.L_x_88:
[----:B---3--:R-:W-:Y:S01]  /*69e0*/  @!P4 IMAD R13, R42, R160, R3 ;  /* 0x000000a02a0dc224 */ /* 0x008fe200078e0203 */
[----:B------:R-:W-:Y:S04]  /*69f0*/  BSSY B1, `(.L_x_90) ;  /* 0x0000006000017945 */ /* 0x000fe80003800000 */
[----:B------:R3:W-:Y:S01]  /*6a00*/  @!P4 STG.E.U8 desc[UR36][R6.64+0x20], R13 ;  /* 0x0000200d0600c986 */ /* 0x0007e2000c101124 */
[----:B------:R-:W-:Y:S05]  /*6a10*/  @P3 BRA `(.L_x_91) ;  /* 0x00000000000c3947 */ /* 0x000fea0003800000 */
[----:B------:R-:W5:Y:S02]  /*6a20*/  LDG.E.U8 R164, desc[UR36][R10.64+0x21] ;  /* 0x000021240aa47981 */ /* 0x000f64000c1e1100 */
[----:B-----5:R-:W-:-:S05]  /*6a30*/  PRMT R12, R164, 0x8880, RZ ;  /* 0x00008880a40c7816 */ /* 0x020fca00000000ff */
[----:B------:R-:W-:-:S07]  /*6a40*/  IMAD R3, R12, R161, RZ ;  /* 0x000000a10c037224 */ /* 0x000fce00078e02ff */
.L_x_91:
[----:B------:R-:W-:Y:S05]  /*6a50*/  BSYNC B1 ;  /* 0x0000000000017941 */ /* 0x000fea0003800000 */
.L_x_90:
[----:B------:R-:W-:Y:S01]  /*6a60*/  @!P3 IMAD R43, R43, R160, R3 ;  /* 0x000000a02b2bb224 */ /* 0x000fe200078e0203 */
[----:B------:R-:W-:Y:S04]  /*6a70*/  BSSY B1, `(.L_x_92) ;  /* 0x0000006000017945 */ /* 0x000fe80003800000 */
[----:B------:R0:W-:Y:S01]  /*6a80*/  @!P3 STG.E.U8 desc[UR36][R6.64+0x21], R43 ;  /* 0x0000212b0600b986 */ /* 0x0001e2000c101124 */
[----:B------:R-:W-:Y:S05]  /*6a90*/  @P5 BRA `(.L_x_93) ;  /* 0x00000000000c5947 */ /* 0x000fea0003800000 */
[----:B------:R-:W5:Y:S02]  /*6aa0*/  LDG.E.U8 R164, desc[UR36][R8.64+0x28] ;  /* 0x0000282408a47981 */ /* 0x000f64000c1e1100 */
[----:B-----5:R-:W-:-:S05]  /*6ab0*/  PRMT R12, R164, 0x8880, RZ ;  /* 0x00008880a40c7816 */ /* 0x020fca00000000ff */
[----:B------:R-:W-:-:S07]  /*6ac0*/  IMAD R3, R12, R161, RZ ;  /* 0x000000a10c037224 */ /* 0x000fce00078e02ff */
.L_x_93:
[----:B------:R-:W-:Y:S05]  /*6ad0*/  BSYNC B1 ;  /* 0x0000000000017941 */ /* 0x000fea0003800000 */
.L_x_92:
[----:B---3--:R-:W-:Y:S01]  /*6ae0*/  @!P5 IMAD R13, R44, R160, R3 ;  /* 0x000000a02c0dd224 */ /* 0x008fe200078e0203 */
[----:B------:R-:W-:Y:S04]  /*6af0*/  BSSY B1, `(.L_x_94) ;  /* 0x0000006000017945 */ /* 0x000fe80003800000 */
[----:B------:R3:W-:Y:S01]  /*6b00*/  @!P5 STG.E.U8 desc[UR36][R4.64+0x28], R13 ;  /* 0x0000280d0400d986 */ /* 0x0007e2000c101124 */
[----:B------:R-:W-:Y:S05]  /*6b10*/  @P2 BRA `(.L_x_95) ;  /* 0x00000000000c2947 */ /* 0x000fea0003800000 */
[----:B------:R-:W5:Y:S02]  /*6b20*/  LDG.E.U8 R164, desc[UR36][R8.64+0x29] ;  /* 0x0000292408a47981 */ /* 0x000f64000c1e1100 */
[----:B-----5:R-:W-:-:S05]  /*6b30*/  PRMT R12, R164, 0x8880, RZ ;  /* 0x00008880a40c7816 */ /* 0x020fca00000000ff */
[----:B------:R-:W-:-:S07]  /*6b40*/  IMAD R3, R12, R161, RZ ;  /* 0x000000a10c037224 */ /* 0x000fce00078e02ff */
.L_x_95:
[----:B------:R-:W-:Y:S05]  /*6b50*/  BSYNC B1 ;  /* 0x0000000000017941 */ /* 0x000fea0003800000 */
.L_x_94:
        /* <DEDUP_REMOVED lines=11> */
.L_x_97:
[----:B------:R-:W-:Y:S05]  /*6c10*/  BSYNC B1 ;  /* 0x0000000000017941 */ /* 0x000fea0003800000 */
.L_x_96:
[----:B---3--:R-:W-:Y:S01]  /*6c20*/  @!P4 IMAD R13, R46, R160, R3 ;  /* 0x000000a02e0dc224 */ /* 0x008fe200078e0203 */
[----:B------:R-:W-:Y:S04]  /*6c30*/  BSSY B1, `(.L_x_98) ;  /* 0x0000006000017945 */ /* 0x000fe80003800000 */
[----:B------:R3:W-:Y:S01]  /*6c40*/  @!P4 STG.E.U8 desc[UR36][R6.64+0x28], R13 ;  /* 0x0000280d0600c986 */ /* 0x0007e2000c101124 */
[----:B------:R-:W-:Y:S05]  /*6c50*/  @P3 BRA `(.L_x_99) ;  /* 0x00000000000c3947 */ /* 0x000fea0003800000 */
[----:B------:R-:W5:Y:S02]  /*6c60*/  LDG.E.U8 R164, desc[UR36][R10.64+0x29] ;  /* 0x000029240aa47981 */ /* 0x000f64000c1e1100 */
[----:B-----5:R-:W-:-:S05]  /*6c70*/  PRMT R12, R164, 0x8880, RZ ;  /* 0x00008880a40c7816 */ /* 0x020fca00000000ff */
[----:B------:R-:W-:-:S07]  /*6c80*/  IMAD R3, R12, R161, RZ ;  /* 0x000000a10c037224 */ /* 0x000fce00078e02ff */
.L_x_99:
[----:B------:R-:W-:Y:S05]  /*6c90*/  BSYNC B1 ;  /* 0x0000000000017941 */ /* 0x000fea0003800000 */
.L_x_98:
[----:B------:R-:W-:Y:S01]  /*6ca0*/  @!P3 IMAD R47, R47, R160, R3 ;  /* 0x000000a02f2fb224 */ /* 0x000fe200078e0203 */
[----:B------:R-:W-:Y:S04]  /*6cb0*/  BSSY B1, `(.L_x_100) ;  /* 0x0000006000017945 */ /* 0x000fe80003800000 */
[----:B------:R0:W-:Y:S01]  /*6cc0*/  @!P3 STG.E.U8 desc[UR36][R6.64+0x29], R47 ;  /* 0x0000292f0600b986 */ /* 0x0001e2000c101124 */
[----:B------:R-:W-:Y:S05]  /*6cd0*/  @P5 BRA `(.L_x_101) ;  /* 0x00000000000c5947 */ /* 0x000fea0003800000 */
[----:B------:R-:W5:Y:S02]  /*6ce0*/  LDG.E.U8 R164, desc[UR36][R8.64+0x30] ;  /* 0x0000302408a47981 */ /* 0x000f64000c1e1100 */
[----:B-----5:R-:W-:-:S05]  /*6cf0*/  PRMT R12, R164, 0x8880, RZ ;  /* 0x00008880a40c7816 */ /* 0x020fca00000000ff */
[----:B------:R-:W-:-:S07]  /*6d00*/  IMAD R3, R12, R161, RZ ;  /* 0x000000a10c037224 */ /* 0x000fce00078e02ff */
.L_x_101:
[----:B------:R-:W-:Y:S05]  /*6d10*/  BSYNC B1 ;  /* 0x0000000000017941 */ /* 0x000fea0003800000 */
.L_x_100:
[----:B---3--:R-:W-:Y:S01]  /*6d20*/  @!P5 IMAD R13, R48, R160, R3 ;  /* 0x000000a0300dd224 */ /* 0x008fe200078e0203 */
[----:B------:R-:W-:Y:S04]  /*6d30*/  BSSY B1, `(.L_x_102) ;  /* 0x0000006000017945 */ /* 0x000fe80003800000 */
[----:B------:R3:W-:Y:S01]  /*6d40*/  @!P5 STG.E.U8 desc[UR36][R4.64+0x30], R13 ;  /* 0x0000300d0400d986 */ /* 0x0007e2000c101124 */
[----:B------:R-:W-:Y:S05]  /*6d50*/  @P2 BRA `(.L_x_103) ;  /* 0x00000000000c2947 */ /* 0x000fea0003800000 */
[----:B------:R-:W5:Y:S02]  /*6d60*/  LDG.E.U8 R164, desc[UR36][R8.64+0x31] ;  /* 0x0000312408a47981 */ /* 0x000f64000c1e1100 */
[----:B-----5:R-:W-:-:S05]  /*6d70*/  PRMT R12, R164, 0x8880, RZ ;  /* 0x00008880a40c7816 */ /* 0x020fca00000000ff */
[----:B------:R-:W-:-:S07]  /*6d80*/  IMAD R3, R12, R161, RZ ;  /* 0x000000a10c037224 */ /* 0x000fce00078e02ff */
.L_x_103:
[----:B------:R-:W-:Y:S05]  /*6d90*/  BSYNC B1 ;  /* 0x0000000000017941 */ /* 0x000fea0003800000 */
.L_x_102:
        /* <DEDUP_REMOVED lines=11> */
.L_x_105:
[----:B------:R-:W-:Y:S05]  /*6e50*/  BSYNC B1 ;  /* 0x0000000000017941 */ /* 0x000fea0003800000 */
.L_x_104:
[----:B---3--:R-:W-:Y:S01]  /*6e60*/  @!P4 IMAD R13, R50, R160, R3 ;  /* 0x000000a0320dc224 */ /* 0x008fe200078e0203 */
[----:B------:R-:W-:Y:S04]  /*6e70*/  BSSY B1, `(.L_x_106) ;  /* 0x0000006000017945 */ /* 0x000fe80003800000 */
[----:B------:R3:W-:Y:S01]  /*6e80*/  @!P4 STG.E.U8 desc[UR36][R6.64+0x30], R13 ;  /* 0x0000300d0600c986 */ /* 0x0007e2000c101124 */
[----:B------:R-:W-:Y:S05]  /*6e90*/  @P3 BRA `(.L_x_107) ;  /* 0x00000000000c3947 */ /* 0x000fea0003800000 */
[----:B------:R-:W5:Y:S02]  /*6ea0*/  LDG.E.U8 R164, desc[UR36][R10.64+0x31] ;  /* 0x000031240aa47981 */ /* 0x000f64000c1e1100 */
[----:B-----5:R-:W-:-:S05]  /*6eb0*/  PRMT R12, R164, 0x8880, RZ ;  /* 0x00008880a40c7816 */ /* 0x020fca00000000ff */
[----:B------:R-:W-:-:S07]  /*6ec0*/  IMAD R3, R12, R161, RZ ;  /* 0x000000a10c037224 */ /* 0x000fce00078e02ff */
.L_x_107:
[----:B------:R-:W-:Y:S05]  /*6ed0*/  BSYNC B1 ;  /* 0x0000000000017941 */ /* 0x000fea0003800000 */
.L_x_106:
[----:B------:R-:W-:Y:S01]  /*6ee0*/  @!P3 IMAD R51, R51, R160, R3 ;  /* 0x000000a03333b224 */ /* 0x000fe200078e0203 */
[----:B------:R-:W-:Y:S04]  /*6ef0*/  BSSY B1, `(.L_x_108) ;  /* 0x0000006000017945 */ /* 0x000fe80003800000 */
[----:B------:R0:W-:Y:S01]  /*6f00*/  @!P3 STG.E.U8 desc[UR36][R6.64+0x31], R51 ;  /* 0x000031330600b986 */ /* 0x0001e2000c101124 */
[----:B------:R-:W-:Y:S05]  /*6f10*/  @P5 BRA `(.L_x_109) ;  /* 0x00000000000c5947 */ /* 0x000fea0003800000 */
[----:B------:R-:W5:Y:S02]  /*6f20*/  LDG.E.U8 R164, desc[UR36][R8.64+0x38] ;  /* 0x0000382408a47981 */ /* 0x000f64000c1e1100 */
[----:B-----5:R-:W-:-:S05]  /*6f30*/  PRMT R12, R164, 0x8880, RZ ;  /* 0x00008880a40c7816 */ /* 0x020fca00000000ff */
[----:B------:R-:W-:-:S07]  /*6f40*/  IMAD R3, R12, R161, RZ ;  /* 0x000000a10c037224 */ /* 0x000fce00078e02ff */
.L_x_109:
[----:B------:R-:W-:Y:S05]  /*6f50*/  BSYNC B1 ;  /* 0x0000000000017941 */ /* 0x000fea0003800000 */
.L_x_108:
[----:B---3--:R-:W-:Y:S01]  /*6f60*/  @!P5 IMAD R13, R52, R160, R3 ;  /* 0x000000a0340dd224 */ /* 0x008fe200078e0203 */
[----:B------:R-:W-:Y:S04]  /*6f70*/  BSSY B1, `(.L_x_110) ;  /* 0x0000006000017945 */ /* 0x000fe80003800000 */
[----:B------:R3:W-:Y:S01]  /*6f80*/  @!P5 STG.E.U8 desc[UR36][R4.64+0x38], R13 ;  /* 0x0000380d0400d986 */ /* 0x0007e2000c101124 */
[----:B------:R-:W-:Y:S05]  /*6f90*/  @P2 BRA `(.L_x_111) ;  /* 0x00000000000c2947 */ /* 0x000fea0003800000 */
[----:B------:R-:W5:Y:S02]  /*6fa0*/  LDG.E.U8 R164, desc[UR36][R8.64+0x39] ;  /* 0x0000392408a47981 */ /* 0x000f64000c1e1100 */
[----:B-----5:R-:W-:-:S05]  /*6fb0*/  PRMT R12, R164, 0x8880, RZ ;  /* 0x00008880a40c7816 */ /* 0x020fca00000000ff */
[----:B------:R-:W-:-:S07]  /*6fc0*/  IMAD R3, R12, R161, RZ ;  /* 0x000000a10c037224 */ /* 0x000fce00078e02ff */
.L_x_111:
[----:B------:R-:W-:Y:S05]  /*6fd0*/  BSYNC B1 ;  /* 0x0000000000017941 */ /* 0x000fea0003800000 */
.L_x_110:
        /* <DEDUP_REMOVED lines=11> */
.L_x_113:
[----:B------:R-:W-:Y:S05]  /*7090*/  BSYNC B1 ;  /* 0x0000000000017941 */ /* 0x000fea0003800000 */
.L_x_112:
[----:B---3--:R-:W-:Y:S01]  /*70a0*/  @!P4 IMAD R13, R54, R160, R3 ;  /* 0x000000a0360dc224 */ /* 0x008fe200078e0203 */
[----:B------:R-:W-:Y:S04]  /*70b0*/  BSSY B1, `(.L_x_114) ;  /* 0x0000006000017945 */ /* 0x000fe80003800000 */
[----:B------:R3:W-:Y:S01]  /*70c0*/  @!P4 STG.E.U8 desc[UR36][R6.64+0x38], R13 ;  /* 0x0000380d0600c986 */ /* 0x0007e2000c101124 */
[----:B------:R-:W-:Y:S05]  /*70d0*/  @P3 BRA `(.L_x_115) ;  /* 0x00000000000c3947 */ /* 0x000fea0003800000 */
[----:B------:R-:W5:Y:S02]  /*70e0*/  LDG.E.U8 R164, desc[UR36][R10.64+0x39] ;  /* 0x000039240aa47981 */ /* 0x000f64000c1e1100 */
[----:B-----5:R-:W-:-:S05]  /*70f0*/  PRMT R12, R164, 0x8880, RZ ;  /* 0x00008880a40c7816 */ /* 0x020fca00000000ff */
[----:B------:R-:W-:-:S07]  /*7100*/  IMAD R3, R12, R161, RZ ;  /* 0x000000a10c037224 */ /* 0x000fce00078e02ff */
.L_x_115:
[----:B------:R-:W-:Y:S05]  /*7110*/  BSYNC B1 ;  /* 0x0000000000017941 */ /* 0x000fea0003800000 */
.L_x_114:
[----:B------:R-:W-:Y:S01]  /*7120*/  @!P3 IMAD R55, R55, R160, R3 ;  /* 0x000000a03737b224 */ /* 0x000fe200078e0203 */
[----:B------:R-:W-:Y:S04]  /*7130*/  BSSY B1, `(.L_x_116) ;  /* 0x0000006000017945 */ /* 0x000fe80003800000 */
[----:B------:R0:W-:Y:S01]  /*7140*/  @!P3 STG.E.U8 desc[UR36][R6.64+0x39], R55 ;  /* 0x000039370600b986 */ /* 0x0001e2000c101124 */
[----:B------:R-:W-:Y:S05]  /*7150*/  @P5 BRA `(.L_x_117) ;  /* 0x00000000000c5947 */ /* 0x000fea0003800000 */
[----:B------:R-:W5:Y:S02]  /*7160*/  LDG.E.U8 R164, desc[UR36][R8.64+0x40] ;  /* 0x0000402408a47981 */ /* 0x000f64000c1e1100 */
[----:B-----5:R-:W-:-:S05]  /*7170*/  PRMT R12, R164, 0x8880, RZ ;  /* 0x00008880a40c7816 */ /* 0x020fca00000000ff */
[----:B------:R-:W-:-:S07]  /*7180*/  IMAD R3, R12, R161, RZ ;  /* 0x000000a10c037224 */ /* 0x000fce00078e02ff */
.L_x_117:
[----:B------:R-:W-:Y:S05]  /*7190*/  BSYNC B1 ;  /* 0x0000000000017941 */ /* 0x000fea0003800000 */
.L_x_116:
[----:B---3--:R-:W-:Y:S01]  /*71a0*/  @!P5 IMAD R13, R56, R160, R3 ;  /* 0x000000a0380dd224 */ /* 0x008fe200078e0203 */
[----:B------:R-:W-:Y:S04]  /*71b0*/  BSSY B1, `(.L_x_118) ;  /* 0x0000006000017945 */ /* 0x000fe80003800000 */
[----:B------:R3:W-:Y:S01]  /*71c0*/  @!P5 STG.E.U8 desc[UR36][R4.64+0x40], R13 ;  /* 0x0000400d0400d986 */ /* 0x0007e2000c101124 */
[----:B------:R-:W-:Y:S05]  /*71d0*/  @P2 BRA `(.L_x_119) ;  /* 0x00000000000c2947 */ /* 0x000fea0003800000 */
[----:B------:R-:W5:Y:S02]  /*71e0*/  LDG.E.U8 R164, desc[UR36][R8.64+0x41] ;  /* 0x0000412408a47981 */ /* 0x000f64000c1e1100 */
[----:B-----5:R-:W-:-:S05]  /*71f0*/  PRMT R12, R164, 0x8880, RZ ;  /* 0x00008880a40c7816 */ /* 0x020fca00000000ff */
[----:B------:R-:W-:-:S07]  /*7200*/  IMAD R3, R12, R161, RZ ;  /* 0x000000a10c037224 */ /* 0x000fce00078e02ff */
.L_x_119:
[----:B------:R-:W-:Y:S05]  /*7210*/  BSYNC B1 ;  /* 0x0000000000017941 */ /* 0x000fea0003800000 */
.L_x_118:
        /* <DEDUP_REMOVED lines=11> */
.L_x_121:
[----:B------:R-:W-:Y:S05]  /*72d0*/  BSYNC B1 ;  /* 0x0000000000017941 */ /* 0x000fea0003800000 */
.L_x_120:
[----:B---3--:R-:W-:Y:S01]  /*72e0*/  @!P4 IMAD R13, R58, R160, R3 ;  /* 0x000000a03a0dc224 */ /* 0x008fe200078e0203 */
[----:B------:R-:W-:Y:S04]  /*72f0*/  BSSY B1, `(.L_x_122) ;  /* 0x0000006000017945 */ /* 0x000fe80003800000 */
[----:B------:R3:W-:Y:S01]  /*7300*/  @!P4 STG.E.U8 desc[UR36][R6.64+0x40], R13 ;  /* 0x0000400d0600c986 */ /* 0x0007e2000c101124 */
[----:B------:R-:W-:Y:S05]  /*7310*/  @P3 BRA `(.L_x_123) ;  /* 0x00000000000c3947 */ /* 0x000fea0003800000 */
[----:B------:R-:W5:Y:S02]  /*7320*/  LDG.E.U8 R164, desc[UR36][R10.64+0x41] ;  /* 0x000041240aa47981 */ /* 0x000f64000c1e1100 */
[----:B-----5:R-:W-:-:S05]  /*7330*/  PRMT R12, R164, 0x8880, RZ ;  /* 0x00008880a40c7816 */ /* 0x020fca00000000ff */
[----:B------:R-:W-:-:S07]  /*7340*/  IMAD R3, R12, R161, RZ ;  /* 0x000000a10c037224 */ /* 0x000fce00078e02ff */
.L_x_123:
[----:B------:R-:W-:Y:S05]  /*7350*/  BSYNC B1 ;  /* 0x0000000000017941 */ /* 0x000fea0003800000 */
.L_x_122:
[----:B------:R-:W-:Y:S01]  /*7360*/  @!P3 IMAD R59, R59, R160, R3 ;  /* 0x000000a03b3bb224 */ /* 0x000fe200078e0203 */
[----:B------:R-:W-:Y:S04]  /*7370*/  BSSY B1, `(.L_x_124) ;  /* 0x0000006000017945 */ /* 0x000fe80003800000 */
[----:B------:R0:W-:Y:S01]  /*7380*/  @!P3 STG.E.U8 desc[UR36][R6.64+0x41], R59 ;  /* 0x0000413b0600b986 */ /* 0x0001e2000c101124 */
[----:B------:R-:W-:Y:S05]  /*7390*/  @P5 BRA `(.L_x_125) ;  /* 0x00000000000c5947 */ /* 0x000fea0003800000 */
[----:B------:R-:W5:Y:S02]  /*73a0*/  LDG.E.U8 R164, desc[UR36][R8.64+0x48] ;  /* 0x0000482408a47981 */ /* 0x000f64000c1e1100 */
[----:B-----5:R-:W-:-:S05]  /*73b0*/  PRMT R12, R164, 0x8880, RZ ;  /* 0x00008880a40c7816 */ /* 0x020fca00000000ff */
[----:B------:R-:W-:-:S07]  /*73c0*/  IMAD R3, R12, R161, RZ ;  /* 0x000000a10c037224 */ /* 0x000fce00078e02ff */
.L_x_125:
[----:B------:R-:W-:Y:S05]  /*73d0*/  BSYNC B1 ;  /* 0x0000000000017941 */ /* 0x000fea0003800000 */
.L_x_124:
[----:B---3--:R-:W-:Y:S01]  /*73e0*/  @!P5 IMAD R13, R60, R160, R3 ;  /* 0x000000a03c0dd224 */ /* 0x008fe200078e0203 */
[----:B------:R-:W-:Y:S04]  /*73f0*/  BSSY B1, `(.L_x_126) ;  /* 0x0000006000017945 */ /* 0x000fe80003800000 */
[----:B------:R3:W-:Y:S01]  /*7400*/  @!P5 STG.E.U8 desc[UR36][R4.64+0x48], R13 ;  /* 0x0000480d0400d986 */ /* 0x0007e2000c101124 */
[----:B------:R-:W-:Y:S05]  /*7410*/  @P2 BRA `(.L_x_127) ;  /* 0x00000000000c2947 */ /* 0x000fea0003800000 */
[----:B------:R-:W5:Y:S02]  /*7420*/  LDG.E.U8 R164, desc[UR36][R8.64+0x49] ;  /* 0x0000492408a47981 */ /* 0x000f64000c1e1100 */
[----:B-----5:R-:W-:-:S05]  /*7430*/  PRMT R12, R164, 0x8880, RZ ;  /* 0x00008880a40c7816 */ /* 0x020fca00000000ff */
[----:B------:R-:W-:-:S07]  /*7440*/  IMAD R3, R12, R161, RZ ;  /* 0x000000a10c037224 */ /* 0x000fce00078e02ff */
.L_x_127:
[----:B------:R-:W-:Y:S05]  /*7450*/  BSYNC B1 ;  /* 0x0000000000017941 */ /* 0x000fea0003800000 */
.L_x_126:
        /* <DEDUP_REMOVED lines=11> */
.L_x_129:
[----:B------:R-:W-:Y:S05]  /*7510*/  BSYNC B1 ;  /* 0x0000000000017941 */ /* 0x000fea0003800000 */
.L_x_128:
[----:B---3--:R-:W-:Y:S01]  /*7520*/  @!P4 IMAD R13, R62, R160, R3 ;  /* 0x000000a03e0dc224 */ /* 0x008fe200078e0203 */
[----:B------:R-:W-:Y:S04]  /*7530*/  BSSY B1, `(.L_x_130) ;  /* 0x0000006000017945 */ /* 0x000fe80003800000 */
[----:B------:R3:W-:Y:S01]  /*7540*/  @!P4 STG.E.U8 desc[UR36][R6.64+0x48], R13 ;  /* 0x0000480d0600c986 */ /* 0x0007e2000c101124 */
[----:B------:R-:W-:Y:S05]  /*7550*/  @P3 BRA `(.L_x_131) ;  /* 0x00000000000c3947 */ /* 0x000fea0003800000 */
[----:B------:R-:W5:Y:S02]  /*7560*/  LDG.E.U8 R164, desc[UR36][R10.64+0x49] ;  /* 0x000049240aa47981 */ /* 0x000f64000c1e1100 */
[----:B-----5:R-:W-:-:S05]  /*7570*/  PRMT R12, R164, 0x8880, RZ ;  /* 0x00008880a40c7816 */ /* 0x020fca00000000ff */
[----:B------:R-:W-:-:S07]  /*7580*/  IMAD R3, R12, R161, RZ ;  /* 0x000000a10c037224 */ /* 0x000fce00078e02ff */
.L_x_131:
[----:B------:R-:W-:Y:S05]  /*7590*/  BSYNC B1 ;  /* 0x0000000000017941 */ /* 0x000fea0003800000 */
.L_x_130:
[----:B------:R-:W-:Y:S01]  /*75a0*/  @!P3 IMAD R63, R63, R160, R3 ;  /* 0x000000a03f3fb224 */ /* 0x000fe200078e0203 */
[----:B------:R-:W-:Y:S04]  /*75b0*/  BSSY B1, `(.L_x_132) ;  /* 0x0000006000017945 */ /* 0x000fe80003800000 */
[----:B------:R0:W-:Y:S01]  /*75c0*/  @!P3 STG.E.U8 desc[UR36][R6.64+0x49], R63 ;  /* 0x0000493f0600b986 */ /* 0x0001e2000c101124 */
[----:B------:R-:W-:Y:S05]  /*75d0*/  @P5 BRA `(.L_x_133) ;  /* 0x00000000000c5947 */ /* 0x000fea0003800000 */
[----:B------:R-:W5:Y:S02]  /*75e0*/  LDG.E.U8 R164, desc[UR36][R8.64+0x50] ;  /* 0x0000502408a47981 */ /* 0x000f64000c1e1100 */
[----:B-----5:R-:W-:-:S05]  /*75f0*/  PRMT R12, R164, 0x8880, RZ ;  /* 0x00008880a40c7816 */ /* 0x020fca00000000ff */
[----:B------:R-:W-:-:S07]  /*7600*/  IMAD R3, R12, R161, RZ ;  /* 0x000000a10c037224 */ /* 0x000fce00078e02ff */
.L_x_133:
[----:B------:R-:W-:Y:S05]  /*7610*/  BSYNC B1 ;  /* 0x0000000000017941 */ /* 0x000fea0003800000 */
.L_x_132:
[----:B---3--:R-:W-:Y:S01]  /*7620*/  @!P5 IMAD R13, R64, R160, R3 ;  /* 0x000000a0400dd224 */ /* 0x008fe200078e0203 */
[----:B------:R-:W-:Y:S04]  /*7630*/  BSSY B1, `(.L_x_134) ;  /* 0x0000006000017945 */ /* 0x000fe80003800000 */
[----:B------:R3:W-:Y:S01]  /*7640*/  @!P5 STG.E.U8 desc[UR36][R4.64+0x50], R13 ;  /* 0x0000500d0400d986 */ /* 0x0007e2000c101124 */
[----:B------:R-:W-:Y:S05]  /*7650*/  @P2 BRA `(.L_x_135) ;  /* 0x00000000000c2947 */ /* 0x000fea0003800000 */
[----:B------:R-:W5:Y:S02]  /*7660*/  LDG.E.U8 R164, desc[UR36][R8.64+0x51] ;  /* 0x0000512408a47981 */ /* 0x000f64000c1e1100 */
[----:B-----5:R-:W-:-:S05]  /*7670*/  PRMT R12, R164, 0x8880, RZ ;  /* 0x00008880a40c7816 */ /* 0x020fca00000000ff */
[----:B------:R-:W-:-:S07]  /*7680*/  IMAD R3, R12, R161, RZ ;  /* 0x000000a10c037224 */ /* 0x000fce00078e02ff */
.L_x_135:
[----:B------:R-:W-:Y:S05]  /*7690*/  BSYNC B1 ;  /* 0x0000000000017941 */ /* 0x000fea0003800000 */
.L_x_134:
        /* <DEDUP_REMOVED lines=11> */
.L_x_137:
[----:B------:R-:W-:Y:S05]  /*7750*/  BSYNC B1 ;  /* 0x0000000000017941 */ /* 0x000fea0003800000 */
.L_x_136:
[----:B---3--:R-:W-:Y:S01]  /*7760*/  @!P4 IMAD R13, R66, R160, R3 ;  /* 0x000000a0420dc224 */ /* 0x008fe200078e0203 */
[----:B------:R-:W-:Y:S04]  /*7770*/  BSSY B1, `(.L_x_138) ;  /* 0x0000006000017945 */ /* 0x000fe80003800000 */
[----:B------:R3:W-:Y:S01]  /*7780*/  @!P4 STG.E.U8 desc[UR36][R6.64+0x50], R13 ;  /* 0x0000500d0600c986 */ /* 0x0007e2000c101124 */
[----:B------:R-:W-:Y:S05]  /*7790*/  @P3 BRA `(.L_x_139) ;  /* 0x00000000000c3947 */ /* 0x000fea0003800000 */
[----:B------:R-:W5:Y:S02]  /*77a0*/  LDG.E.U8 R164, desc[UR36][R10.64+0x51] ;  /* 0x000051240aa47981 */ /* 0x000f64000c1e1100 */
[----:B-----5:R-:W-:-:S05]  /*77b0*/  PRMT R12, R164, 0x8880, RZ ;  /* 0x00008880a40c7816 */ /* 0x020fca00000000ff */
[----:B------:R-:W-:-:S07]  /*77c0*/  IMAD R3, R12, R161, RZ ;  /* 0x000000a10c037224 */ /* 0x000fce00078e02ff */
.L_x_139:
[----:B------:R-:W-:Y:S05]  /*77d0*/  BSYNC B1 ;  /* 0x0000000000017941 */ /* 0x000fea0003800000 */
.L_x_138:
[----:B------:R-:W-:Y:S01]  /*77e0*/  @!P3 IMAD R67, R67, R160, R3 ;  /* 0x000000a04343b224 */ /* 0x000fe200078e0203 */
[----:B------:R-:W-:Y:S04]  /*77f0*/  BSSY B1, `(.L_x_140) ;  /* 0x0000006000017945 */ /* 0x000fe80003800000 */
[----:B------:R0:W-:Y:S01]  /*7800*/  @!P3 STG.E.U8 desc[UR36][R6.64+0x51], R67 ;  /* 0x000051430600b986 */ /* 0x0001e2000c101124 */
[----:B------:R-:W-:Y:S05]  /*7810*/  @P5 BRA `(.L_x_141) ;  /* 0x00000000000c5947 */ /* 0x000fea0003800000 */
[----:B------:R-:W5:Y:S02]  /*7820*/  LDG.E.U8 R164, desc[UR36][R8.64+0x58] ;  /* 0x0000582408a47981 */ /* 0x000f64000c1e1100 */
[----:B-----5:R-:W-:-:S05]  /*7830*/  PRMT R12, R164, 0x8880, RZ ;  /* 0x00008880a40c7816 */ /* 0x020fca00000000ff */
[----:B------:R-:W-:-:S07]  /*7840*/  IMAD R3, R12, R161, RZ ;  /* 0x000000a10c037224 */ /* 0x000fce00078e02ff */
.L_x_141:
[----:B------:R-:W-:Y:S05]  /*7850*/  BSYNC B1 ;  /* 0x0000000000017941 */ /* 0x000fea0003800000 */
.L_x_140:
[----:B---3--:R-:W-:Y:S01]  /*7860*/  @!P5 IMAD R13, R68, R160, R3 ;  /* 0x000000a0440dd224 */ /* 0x008fe200078e0203 */
[----:B------:R-:W-:Y:S04]  /*7870*/  BSSY B1, `(.L_x_142) ;  /* 0x0000006000017945 */ /* 0x000fe80003800000 */
[----:B------:R3:W-:Y:S01]  /*7880*/  @!P5 STG.E.U8 desc[UR36][R4.64+0x58], R13 ;  /* 0x0000580d0400d986 */ /* 0x0007e2000c101124 */
[----:B------:R-:W-:Y:S05]  /*7890*/  @P2 BRA `(.L_x_143) ;  /* 0x00000000000c2947 */ /* 0x000fea0003800000 */
[----:B------:R-:W5:Y:S02]  /*78a0*/  LDG.E.U8 R164, desc[UR36][R8.64+0x59] ;  /* 0x0000592408a47981 */ /* 0x000f64000c1e1100 */
[----:B-----5:R-:W-:-:S05]  /*78b0*/  PRMT R12, R164, 0x8880, RZ ;  /* 0x00008880a40c7816 */ /* 0x020fca00000000ff */
[----:B------:R-:W-:-:S07]  /*78c0*/  IMAD R3, R12, R161, RZ ;  /* 0x000000a10c037224 */ /* 0x000fce00078e02ff */
.L_x_143:
[----:B------:R-:W-:Y:S05]  /*78d0*/  BSYNC B1 ;  /* 0x0000000000017941 */ /* 0x000fea0003800000 */
.L_x_142:
        /* <DEDUP_REMOVED lines=11> */
.L_x_145:
[----:B------:R-:W-:Y:S05]  /*7990*/  BSYNC B1 ;  /* 0x0000000000017941 */ /* 0x000fea0003800000 */
.L_x_144:
[----:B---3--:R-:W-:Y:S01]  /*79a0*/  @!P4 IMAD R13, R70, R160, R3 ;  /* 0x000000a0460dc224 */ /* 0x008fe200078e0203 */
[----:B------:R-:W-:Y:S04]  /*79b0*/  BSSY B1, `(.L_x_146) ;  /* 0x0000006000017945 */ /* 0x000fe80003800000 */
[----:B------:R3:W-:Y:S01]  /*79c0*/  @!P4 STG.E.U8 desc[UR36][R6.64+0x58], R13 ;  /* 0x0000580d0600c986 */ /* 0x0007e2000c101124 */
[----:B------:R-:W-:Y:S05]  /*79d0*/  @P3 BRA `(.L_x_147) ;  /* 0x00000000000c3947 */ /* 0x000fea0003800000 */
[----:B------:R-:W5:Y:S02]  /*79e0*/  LDG.E.U8 R164, desc[UR36][R10.64+0x59] ;  /* 0x000059240aa47981 */ /* 0x000f64000c1e1100 */
[----:B-----5:R-:W-:-:S05]  /*79f0*/  PRMT R12, R164, 0x8880, RZ ;  /* 0x00008880a40c7816 */ /* 0x020fca00000000ff */
[----:B------:R-:W-:-:S07]  /*7a00*/  IMAD R3, R12, R161, RZ ;  /* 0x000000a10c037224 */ /* 0x000fce00078e02ff */
.L_x_147:
[----:B------:R-:W-:Y:S05]  /*7a10*/  BSYNC B1 ;  /* 0x0000000000017941 */ /* 0x000fea0003800000 */
.L_x_146:
[----:B------:R-:W-:Y:S01]  /*7a20*/  @!P3 IMAD R71, R71, R160, R3 ;  /* 0x000000a04747b224 */ /* 0x000fe200078e0203 */
[----:B------:R-:W-:Y:S04]  /*7a30*/  BSSY B1, `(.L_x_148) ;  /* 0x0000006000017945 */ /* 0x000fe80003800000 */
[----:B------:R0:W-:Y:S01]  /*7a40*/  @!P3 STG.E.U8 desc[UR36][R6.64+0x59], R71 ;  /* 0x000059470600b986 */ /* 0x0001e2000c101124 */
[----:B------:R-:W-:Y:S05]  /*7a50*/  @P5 BRA `(.L_x_149) ;  /* 0x00000000000c5947 */ /* 0x000fea0003800000 */
[----:B------:R-:W5:Y:S02]  /*7a60*/  LDG.E.U8 R164, desc[UR36][R8.64+0x60] ;  /* 0x0000602408a47981 */ /* 0x000f64000c1e1100 */
[----:B-----5:R-:W-:-:S05]  /*7a70*/  PRMT R12, R164, 0x8880, RZ ;  /* 0x00008880a40c7816 */ /* 0x020fca00000000ff */
[----:B------:R-:W-:-:S07]  /*7a80*/  IMAD R3, R12, R161, RZ ;  /* 0x000000a10c037224 */ /* 0x000fce00078e02ff */
.L_x_149:
[----:B------:R-:W-:Y:S05]  /*7a90*/  BSYNC B1 ;  /* 0x0000000000017941 */ /* 0x000fea0003800000 */
.L_x_148:
[----:B---3--:R-:W-:Y:S01]  /*7aa0*/  @!P5 IMAD R13, R72, R160, R3 ;  /* 0x000000a0480dd224 */ /* 0x008fe200078e0203 */
[----:B------:R-:W-:Y:S04]  /*7ab0*/  BSSY B1, `(.L_x_150) ;  /* 0x0000006000017945 */ /* 0x000fe80003800000 */
[----:B------:R3:W-:Y:S01]  /*7ac0*/  @!P5 STG.E.U8 desc[UR36][R4.64+0x60], R13 ;  /* 0x0000600d0400d986 */ /* 0x0007e2000c101124 */
[----:B------:R-:W-:Y:S05]  /*7ad0*/  @P2 BRA `(.L_x_151) ;  /* 0x00000000000c2947 */ /* 0x000fea0003800000 */
[----:B------:R-:W5:Y:S02]  /*7ae0*/  LDG.E.U8 R164, desc[UR36][R8.64+0x61] ;  /* 0x0000612408a47981 */ /* 0x000f64000c1e1100 */
[----:B-----5:R-:W-:-:S05]  /*7af0*/  PRMT R12, R164, 0x8880, RZ ;  /* 0x00008880a40c7816 */ /* 0x020fca00000000ff */
[----:B------:R-:W-:-:S07]  /*7b00*/  IMAD R3, R12, R161, RZ ;  /* 0x000000a10c037224 */ /* 0x000fce00078e02ff */
.L_x_151:
[----:B------:R-:W-:Y:S05]  /*7b10*/  BSYNC B1 ;  /* 0x0000000000017941 */ /* 0x000fea0003800000 */
.L_x_150:
        /* <DEDUP_REMOVED lines=11> */
.L_x_153:
[----:B------:R-:W-:Y:S05]  /*7bd0*/  BSYNC B1 ;  /* 0x0000000000017941 */ /* 0x000fea0003800000 */
.L_x_152:
[----:B---3--:R-:W-:Y:S01]  /*7be0*/  @!P4 IMAD R13, R74, R160, R3 ;  /* 0x000000a04a0dc224 */ /* 0x008fe200078e0203 */
[----:B------:R-:W-:Y:S04]  /*7bf0*/  BSSY B1, `(.L_x_154) ;  /* 0x0000006000017945 */ /* 0x000fe80003800000 */
[----:B------:R3:W-:Y:S01]  /*7c00*/  @!P4 STG.E.U8 desc[UR36][R6.64+0x60], R13 ;  /* 0x0000600d0600c986 */ /* 0x0007e2000c101124 */
[----:B------:R-:W-:Y:S05]  /*7c10*/  @P3 BRA `(.L_x_155) ;  /* 0x00000000000c3947 */ /* 0x000fea0003800000 */
[----:B------:R-:W5:Y:S02]  /*7c20*/  LDG.E.U8 R164, desc[UR36][R10.64+0x61] ;  /* 0x000061240aa47981 */ /* 0x000f64000c1e1100 */
[----:B-----5:R-:W-:-:S05]  /*7c30*/  PRMT R12, R164, 0x8880, RZ ;  /* 0x00008880a40c7816 */ /* 0x020fca00000000ff */
[----:B------:R-:W-:-:S07]  /*7c40*/  IMAD R3, R12, R161, RZ ;  /* 0x000000a10c037224 */ /* 0x000fce00078e02ff */
.L_x_155:
[----:B------:R-:W-:Y:S05]  /*7c50*/  BSYNC B1 ;  /* 0x0000000000017941 */ /* 0x000fea0003800000 */
.L_x_154:
[----:B------:R-:W-:Y:S01]  /*7c60*/  @!P3 IMAD R75, R75, R160, R3 ;  /* 0x000000a04b4bb224 */ /* 0x000fe200078e0203 */
[----:B------:R-:W-:Y:S04]  /*7c70*/  BSSY B1, `(.L_x_156) ;  /* 0x0000006000017945 */ /* 0x000fe80003800000 */
[----:B------:R0:W-:Y:S01]  /*7c80*/  @!P3 STG.E.U8 desc[UR36][R6.64+0x61], R75 ;  /* 0x0000614b0600b986 */ /* 0x0001e2000c101124 */
[----:B------:R-:W-:Y:S05]  /*7c90*/  @P5 BRA `(.L_x_157) ;  /* 0x00000000000c5947 */ /* 0x000fea0003800000 */
[----:B------:R-:W5:Y:S02]  /*7ca0*/  LDG.E.U8 R164, desc[UR36][R8.64+0x68] ;  /* 0x0000682408a47981 */ /* 0x000f64000c1e1100 */
[----:B-----5:R-:W-:-:S05]  /*7cb0*/  PRMT R12, R164, 0x8880, RZ ;  /* 0x00008880a40c7816 */ /* 0x020fca00000000ff */
[----:B------:R-:W-:-:S07]  /*7cc0*/  IMAD R3, R12, R161, RZ ;  /* 0x000000a10c037224 */ /* 0x000fce00078e02ff */
.L_x_157:
[----:B------:R-:W-:Y:S05]  /*7cd0*/  BSYNC B1 ;  /* 0x0000000000017941 */ /* 0x000fea0003800000 */
.L_x_156:
[----:B---3--:R-:W-:Y:S01]  /*7ce0*/  @!P5 IMAD R13, R76, R160, R3 ;  /* 0x000000a04c0dd224 */ /* 0x008fe200078e0203 */
[----:B------:R-:W-:Y:S04]  /*7cf0*/  BSSY B1, `(.L_x_158) ;  /* 0x0000006000017945 */ /* 0x000fe80003800000 */
[----:B------:R3:W-:Y:S01]  /*7d00*/  @!P5 STG.E.U8 desc[UR36][R4.64+0x68], R13 ;  /* 0x0000680d0400d986 */ /* 0x0007e2000c101124 */
[----:B------:R-:W-:Y:S05]  /*7d10*/  @P2 BRA `(.L_x_159) ;  /* 0x00000000000c2947 */ /* 0x000fea0003800000 */
[----:B------:R-:W5:Y:S02]  /*7d20*/  LDG.E.U8 R164, desc[UR36][R8.64+0x69] ;  /* 0x0000692408a47981 */ /* 0x000f64000c1e1100 */
[----:B-----5:R-:W-:-:S05]  /*7d30*/  PRMT R12, R164, 0x8880, RZ ;  /* 0x00008880a40c7816 */ /* 0x020fca00000000ff */
[----:B------:R-:W-:-:S07]  /*7d40*/  IMAD R3, R12, R161, RZ ;  /* 0x000000a10c037224 */ /* 0x000fce00078e02ff */
.L_x_159:
[----:B------:R-:W-:Y:S05]  /*7d50*/  BSYNC B1 ;  /* 0x0000000000017941 */ /* 0x000fea0003800000 */
.L_x_158:
        /* <DEDUP_REMOVED lines=11> */
.L_x_161:
[----:B------:R-:W-:Y:S05]  /*7e10*/  BSYNC B1 ;  /* 0x0000000000017941 */ /* 0x000fea0003800000 */
.L_x_160:
[----:B---3--:R-:W-:Y:S01]  /*7e20*/  @!P4 IMAD R13, R78, R160, R3 ;  /* 0x000000a04e0dc224 */ /* 0x008fe200078e0203 */
[----:B------:R-:W-:Y:S04]  /*7e30*/  BSSY B1, `(.L_x_162) ;  /* 0x0000006000017945 */ /* 0x000fe80003800000 */
[----:B------:R3:W-:Y:S01]  /*7e40*/  @!P4 STG.E.U8 desc[UR36][R6.64+0x68], R13 ;  /* 0x0000680d0600c986 */ /* 0x0007e2000c101124 */
[----:B------:R-:W-:Y:S05]  /*7e50*/  @P3 BRA `(.L_x_163) ;  /* 0x00000000000c3947 */ /* 0x000fea0003800000 */
[----:B------:R-:W5:Y:S02]  /*7e60*/  LDG.E.U8 R164, desc[UR36][R10.64+0x69] ;  /* 0x000069240aa47981 */ /* 0x000f64000c1e1100 */
[----:B-----5:R-:W-:-:S05]  /*7e70*/  PRMT R12, R164, 0x8880, RZ ;  /* 0x00008880a40c7816 */ /* 0x020fca00000000ff */
[----:B------:R-:W-:-:S07]  /*7e80*/  IMAD R3, R12, R161, RZ ;  /* 0x000000a10c037224 */ /* 0x000fce00078e02ff */
.L_x_163:
[----:B------:R-:W-:Y:S05]  /*7e90*/  BSYNC B1 ;  /* 0x0000000000017941 */ /* 0x000fea0003800000 */
.L_x_162:
[----:B------:R-:W-:Y:S01]  /*7ea0*/  @!P3 IMAD R79, R79, R160, R3 ;  /* 0x000000a04f4fb224 */ /* 0x000fe200078e0203 */
[----:B------:R-:W-:Y:S04]  /*7eb0*/  BSSY B1, `(.L_x_164) ;  /* 0x0000006000017945 */ /* 0x000fe80003800000 */
[----:B------:R0:W-:Y:S01]  /*7ec0*/  @!P3 STG.E.U8 desc[UR36][R6.64+0x69], R79 ;  /* 0x0000694f0600b986 */ /* 0x0001e2000c101124 */
[----:B------:R-:W-:Y:S05]  /*7ed0*/  @P5 BRA `(.L_x_165) ;  /* 0x00000000000c5947 */ /* 0x000fea0003800000 */
[----:B------:R-:W5:Y:S02]  /*7ee0*/  LDG.E.U8 R164, desc[UR36][R8.64+0x70] ;  /* 0x0000702408a47981 */ /* 0x000f64000c1e1100 */
[----:B-----5:R-:W-:-:S05]  /*7ef0*/  PRMT R12, R164, 0x8880, RZ ;  /* 0x00008880a40c7816 */ /* 0x020fca00000000ff */
[----:B------:R-:W-:-:S07]  /*7f00*/  IMAD R3, R12, R161, RZ ;  /* 0x000000a10c037224 */ /* 0x000fce00078e02ff */
.L_x_165:
[----:B------:R-:W-:Y:S05]  /*7f10*/  BSYNC B1 ;  /* 0x0000000000017941 */ /* 0x000fea0003800000 */
.L_x_164:
[----:B---3--:R-:W-:Y:S01]  /*7f20*/  @!P5 IMAD R13, R80, R160, R3 ;  /* 0x000000a0500dd224 */ /* 0x008fe200078e0203 */
[----:B------:R-:W-:Y:S04]  /*7f30*/  BSSY B1, `(.L_x_166) ;  /* 0x0000006000017945 */ /* 0x000fe80003800000 */
[----:B------:R3:W-:Y:S01]  /*7f40*/  @!P5 STG.E.U8 desc[UR36][R4.64+0x70], R13 ;  /* 0x0000700d0400d986 */ /* 0x0007e2000c101124 */
[----:B------:R-:W-:Y:S05]  /*7f50*/  @P2 BRA `(.L_x_167) ;  /* 0x00000000000c2947 */ /* 0x000fea0003800000 */
[----:B------:R-:W5:Y:S02]  /*7f60*/  LDG.E.U8 R164, desc[UR36][R8.64+0x71] ;  /* 0x0000712408a47981 */ /* 0x000f64000c1e1100 */
[----:B-----5:R-:W-:-:S05]  /*7f70*/  PRMT R12, R164, 0x8880, RZ ;  /* 0x00008880a40c7816 */ /* 0x020fca00000000ff */
[----:B------:R-:W-:-:S07]  /*7f80*/  IMAD R3, R12, R161, RZ ;  /* 0x000000a10c037224 */ /* 0x000fce00078e02ff */
.L_x_167:
[----:B------:R-:W-:Y:S05]  /*7f90*/  BSYNC B1 ;  /* 0x0000000000017941 */ /* 0x000fea0003800000 */
.L_x_166:
        /* <DEDUP_REMOVED lines=11> */
.L_x_169:
[----:B------:R-:W-:Y:S05]  /*8050*/  BSYNC B1 ;  /* 0x0000000000017941 */ /* 0x000fea0003800000 */
.L_x_168:
[----:B---3--:R-:W-:Y:S01]  /*8060*/  @!P4 IMAD R13, R82, R160, R3 ;  /* 0x000000a0520dc224 */ /* 0x008fe200078e0203 */
[----:B------:R-:W-:Y:S04]  /*8070*/  BSSY B1, `(.L_x_170) ;  /* 0x0000006000017945 */ /* 0x000fe80003800000 */
[----:B------:R3:W-:Y:S01]  /*8080*/  @!P4 STG.E.U8 desc[UR36][R6.64+0x70], R13 ;  /* 0x0000700d0600c986 */ /* 0x0007e2000c101124 */
[----:B------:R-:W-:Y:S05]  /*8090*/  @P3 BRA `(.L_x_171) ;  /* 0x00000000000c3947 */ /* 0x000fea0003800000 */
[----:B------:R-:W5:Y:S02]  /*80a0*/  LDG.E.U8 R164, desc[UR36][R10.64+0x71] ;  /* 0x000071240aa47981 */ /* 0x000f64000c1e1100 */
[----:B-----5:R-:W-:-:S05]  /*80b0*/  PRMT R12, R164, 0x8880, RZ ;  /* 0x00008880a40c7816 */ /* 0x020fca00000000ff */
[----:B------:R-:W-:-:S07]  /*80c0*/  IMAD R3, R12, R161, RZ ;  /* 0x000000a10c037224 */ /* 0x000fce00078e02ff */
.L_x_171:
[----:B------:R-:W-:Y:S05]  /*80d0*/  BSYNC B1 ;  /* 0x0000000000017941 */ /* 0x000fea0003800000 */
.L_x_170:
[----:B------:R-:W-:Y:S01]  /*80e0*/  @!P3 IMAD R83, R83, R160, R3 ;  /* 0x000000a05353b224 */ /* 0x000fe200078e0203 */
[----:B------:R-:W-:Y:S04]  /*80f0*/  BSSY B1, `(.L_x_172) ;  /* 0x0000006000017945 */ /* 0x000fe80003800000 */
[----:B------:R0:W-:Y:S01]  /*8100*/  @!P3 STG.E.U8 desc[UR36][R6.64+0x71], R83 ;  /* 0x000071530600b986 */ /* 0x0001e2000c101124 */
[----:B------:R-:W-:Y:S05]  /*8110*/  @P5 BRA `(.L_x_173) ;  /* 0x00000000000c5947 */ /* 0x000fea0003800000 */
[----:B------:R-:W5:Y:S02]  /*8120*/  LDG.E.U8 R164, desc[UR36][R8.64+0x78] ;  /* 0x0000782408a47981 */ /* 0x000f64000c1e1100 */
[----:B-----5:R-:W-:-:S05]  /*8130*/  PRMT R12, R164, 0x8880, RZ ;  /* 0x00008880a40c7816 */ /* 0x020fca00000000ff */
[----:B------:R-:W-:-:S07]  /*8140*/  IMAD R3, R12, R161, RZ ;  /* 0x000000a10c037224 */ /* 0x000fce00078e02ff */
.L_x_173:
[----:B------:R-:W-:Y:S05]  /*8150*/  BSYNC B1 ;  /* 0x0000000000017941 */ /* 0x000fea0003800000 */
.L_x_172:
[----:B---3--:R-:W-:Y:S01]  /*8160*/  @!P5 IMAD R13, R84, R160, R3 ;  /* 0x000000a0540dd224 */ /* 0x008fe200078e0203 */
[----:B------:R-:W-:Y:S04]  /*8170*/  BSSY B1, `(.L_x_174) ;  /* 0x0000006000017945 */ /* 0x000fe80003800000 */
[----:B------:R3:W-:Y:S01]  /*8180*/  @!P5 STG.E.U8 desc[UR36][R4.64+0x78], R13 ;  /* 0x0000780d0400d986 */ /* 0x0007e2000c101124 */
[----:B------:R-:W-:Y:S05]  /*8190*/  @P2 BRA `(.L_x_175) ;  /* 0x00000000000c2947 */ /* 0x000fea0003800000 */
[----:B------:R-:W5:Y:S02]  /*81a0*/  LDG.E.U8 R164, desc[UR36][R8.64+0x79] ;  /* 0x0000792408a47981 */ /* 0x000f64000c1e1100 */
[----:B-----5:R-:W-:-:S05]  /*81b0*/  PRMT R12, R164, 0x8880, RZ ;  /* 0x00008880a40c7816 */ /* 0x020fca00000000ff */
[----:B------:R-:W-:-:S07]  /*81c0*/  IMAD R3, R12, R161, RZ ;  /* 0x000000a10c037224 */ /* 0x000fce00078e02ff */
.L_x_175:
[----:B------:R-:W-:Y:S05]  /*81d0*/  BSYNC B1 ;  /* 0x0000000000017941 */ /* 0x000fea0003800000 */
.L_x_174:
        /* <DEDUP_REMOVED lines=11> */
.L_x_177:
[----:B------:R-:W-:Y:S05]  /*8290*/  BSYNC B1 ;  /* 0x0000000000017941 */ /* 0x000fea0003800000 */
.L_x_176:
[----:B---3--:R-:W-:Y:S01]  /*82a0*/  @!P4 IMAD R13, R86, R160, R3 ;  /* 0x000000a0560dc224 */ /* 0x008fe200078e0203 */
[----:B------:R-:W-:Y:S04]  /*82b0*/  BSSY B1, `(.L_x_178) ;  /* 0x0000006000017945 */ /* 0x000fe80003800000 */
[----:B------:R3:W-:Y:S01]  /*82c0*/  @!P4 STG.E.U8 desc[UR36][R6.64+0x78], R13 ;  /* 0x0000780d0600c986 */ /* 0x0007e2000c101124 */
[----:B------:R-:W-:Y:S05]  /*82d0*/  @P3 BRA `(.L_x_179) ;  /* 0x00000000000c3947 */ /* 0x000fea0003800000 */
[----:B------:R-:W5:Y:S02]  /*82e0*/  LDG.E.U8 R164, desc[UR36][R10.64+0x79] ;  /* 0x000079240aa47981 */ /* 0x000f64000c1e1100 */
[----:B-----5:R-:W-:-:S05]  /*82f0*/  PRMT R12, R164, 0x8880, RZ ;  /* 0x00008880a40c7816 */ /* 0x020fca00000000ff */
[----:B------:R-:W-:-:S07]  /*8300*/  IMAD R3, R12, R161, RZ ;  /* 0x000000a10c037224 */ /* 0x000fce00078e02ff */
.L_x_179:
[----:B------:R-:W-:Y:S05]  /*8310*/  BSYNC B1 ;  /* 0x0000000000017941 */ /* 0x000fea0003800000 */
.L_x_178:
[----:B------:R-:W-:Y:S01]  /*8320*/  @!P3 IMAD R87, R87, R160, R3 ;  /* 0x000000a05757b224 */ /* 0x000fe200078e0203 */
[----:B------:R-:W-:Y:S04]  /*8330*/  BSSY B1, `(.L_x_180) ;  /* 0x0000006000017945 */ /* 0x000fe80003800000 */
[----:B------:R0:W-:Y:S01]  /*8340*/  @!P3 STG.E.U8 desc[UR36][R6.64+0x79], R87 ;  /* 0x000079570600b986 */ /* 0x0001e2000c101124 */
[----:B------:R-:W-:Y:S05]  /*8350*/  @P5 BRA `(.L_x_181) ;  /* 0x00000000000c5947 */ /* 0x000fea0003800000 */
[----:B------:R-:W5:Y:S02]  /*8360*/  LDG.E.U8 R164, desc[UR36][R8.64+0x80] ;  /* 0x0000802408a47981 */ /* 0x000f64000c1e1100 */
[----:B-----5:R-:W-:-:S05]  /*8370*/  PRMT R12, R164, 0x8880, RZ ;  /* 0x00008880a40c7816 */ /* 0x020fca00000000ff */
[----:B------:R-:W-:-:S07]  /*8380*/  IMAD R3, R12, R161, RZ ;  /* 0x000000a10c037224 */ /* 0x000fce00078e02ff */
.L_x_181:
[----:B------:R-:W-:Y:S05]  /*8390*/  BSYNC B1 ;  /* 0x0000000000017941 */ /* 0x000fea0003800000 */
.L_x_180:
[----:B---3--:R-:W-:Y:S01]  /*83a0*/  @!P5 IMAD R13, R88, R160, R3 ;  /* 0x000000a0580dd224 */ /* 0x008fe200078e0203 */
[----:B------:R-:W-:Y:S04]  /*83b0*/  BSSY B1, `(.L_x_182) ;  /* 0x0000006000017945 */ /* 0x000fe80003800000 */
[----:B------:R3:W-:Y:S01]  /*83c0*/  @!P5 STG.E.U8 desc[UR36][R4.64+0x80], R13 ;  /* 0x0000800d0400d986 */ /* 0x0007e2000c101124 */
[----:B------:R-:W-:Y:S05]  /*83d0*/  @P2 BRA `(.L_x_183) ;  /* 0x00000000000c2947 */ /* 0x000fea0003800000 */
[----:B------:R-:W5:Y:S02]  /*83e0*/  LDG.E.U8 R164, desc[UR36][R8.64+0x81] ;  /* 0x0000812408a47981 */ /* 0x000f64000c1e1100 */
[----:B-----5:R-:W-:-:S05]  /*83f0*/  PRMT R12, R164, 0x8880, RZ ;  /* 0x00008880a40c7816 */ /* 0x020fca00000000ff */
[----:B------:R-:W-:-:S07]  /*8400*/  IMAD R3, R12, R161, RZ ;  /* 0x000000a10c037224 */ /* 0x000fce00078e02ff */
.L_x_183:
[----:B------:R-:W-:Y:S05]  /*8410*/  BSYNC B1 ;  /* 0x0000000000017941 */ /* 0x000fea0003800000 */
.L_x_182:
        /* <DEDUP_REMOVED lines=11> */
.L_x_185:
[----:B------:R-:W-:Y:S05]  /*84d0*/  BSYNC B1 ;  /* 0x0000000000017941 */ /* 0x000fea0003800000 */
.L_x_184:
[----:B---3--:R-:W-:Y:S01]  /*84e0*/  @!P4 IMAD R13, R90, R160, R3 ;  /* 0x000000a05a0dc224 */ /* 0x008fe200078e0203 */
[----:B------:R-:W-:Y:S04]  /*84f0*/  BSSY B1, `(.L_x_186) ;  /* 0x0000006000017945 */ /* 0x000fe80003800000 */
[----:B------:R3:W-:Y:S01]  /*8500*/  @!P4 STG.E.U8 desc[UR36][R6.64+0x80], R13 ;  /* 0x0000800d0600c986 */ /* 0x0007e2000c101124 */
[----:B------:R-:W-:Y:S05]  /*8510*/  @P3 BRA `(.L_x_187) ;  /* 0x00000000000c3947 */ /* 0x000fea0003800000 */
[----:B------:R-:W5:Y:S02]  /*8520*/  LDG.E.U8 R164, desc[UR36][R10.64+0x81] ;  /* 0x000081240aa47981 */ /* 0x000f64000c1e1100 */
[----:B-----5:R-:W-:-:S05]  /*8530*/  PRMT R12, R164, 0x8880, RZ ;  /* 0x00008880a40c7816 */ /* 0x020fca00000000ff */
[----:B------:R-:W-:-:S07]  /*8540*/  IMAD R3, R12, R161, RZ ;  /* 0x000000a10c037224 */ /* 0x000fce00078e02ff */
.L_x_187:
[----:B------:R-:W-:Y:S05]  /*8550*/  BSYNC B1 ;  /* 0x0000000000017941 */ /* 0x000fea0003800000 */
.L_x_186:
[----:B------:R-:W-:Y:S01]  /*8560*/  @!P3 IMAD R91, R91, R160, R3 ;  /* 0x000000a05b5bb224 */ /* 0x000fe200078e0203 */
[----:B------:R-:W-:Y:S04]  /*8570*/  BSSY B1, `(.L_x_188) ;  /* 0x0000006000017945 */ /* 0x000fe80003800000 */
[----:B------:R0:W-:Y:S01]  /*8580*/  @!P3 STG.E.U8 desc[UR36][R6.64+0x81], R91 ;  /* 0x0000815b0600b986 */ /* 0x0001e2000c101124 */
[----:B------:R-:W-:Y:S05]  /*8590*/  @P5 BRA `(.L_x_189) ;  /* 0x00000000000c5947 */ /* 0x000fea0003800000 */
[----:B------:R-:W5:Y:S02]  /*85a0*/  LDG.E.U8 R164, desc[UR36][R8.64+0x88] ;  /* 0x0000882408a47981 */ /* 0x000f64000c1e1100 */
[----:B-----5:R-:W-:-:S05]  /*85b0*/  PRMT R12, R164, 0x8880, RZ ;  /* 0x00008880a40c7816 */ /* 0x020fca00000000ff */
[----:B------:R-:W-:-:S07]  /*85c0*/  IMAD R3, R12, R161, RZ ;  /* 0x000000a10c037224 */ /* 0x000fce00078e02ff */
.L_x_189:
[----:B------:R-:W-:Y:S05]  /*85d0*/  BSYNC B1 ;  /* 0x0000000000017941 */ /* 0x000fea0003800000 */
.L_x_188:
[----:B---3--:R-:W-:Y:S01]  /*85e0*/  @!P5 IMAD R13, R92, R160, R3 ;  /* 0x000000a05c0dd224 */ /* 0x008fe200078e0203 */
[----:B------:R-:W-:Y:S04]  /*85f0*/  BSSY B1, `(.L_x_190) ;  /* 0x0000006000017945 */ /* 0x000fe80003800000 */
[----:B------:R3:W-:Y:S01]  /*8600*/  @!P5 STG.E.U8 desc[UR36][R4.64+0x88], R13 ;  /* 0x0000880d0400d986 */ /* 0x0007e2000c101124 */
[----:B------:R-:W-:Y:S05]  /*8610*/  @P2 BRA `(.L_x_191) ;  /* 0x00000000000c2947 */ /* 0x000fea0003800000 */
[----:B------:R-:W5:Y:S02]  /*8620*/  LDG.E.U8 R164, desc[UR36][R8.64+0x89] ;  /* 0x0000892408a47981 */ /* 0x000f64000c1e1100 */
[----:B-----5:R-:W-:-:S05]  /*8630*/  PRMT R12, R164, 0x8880, RZ ;  /* 0x00008880a40c7816 */ /* 0x020fca00000000ff */
[----:B------:R-:W-:-:S07]  /*8640*/  IMAD R3, R12, R161, RZ ;  /* 0x000000a10c037224 */ /* 0x000fce00078e02ff */
.L_x_191:
[----:B------:R-:W-:Y:S05]  /*8650*/  BSYNC B1 ;  /* 0x0000000000017941 */ /* 0x000fea0003800000 */
.L_x_190:
        /* <DEDUP_REMOVED lines=11> */
.L_x_193:
[----:B------:R-:W-:Y:S05]  /*8710*/  BSYNC B1 ;  /* 0x0000000000017941 */ /* 0x000fea0003800000 */
.L_x_192:
[----:B---3--:R-:W-:Y:S01]  /*8720*/  @!P4 IMAD R13, R94, R160, R3 ;  /* 0x000000a05e0dc224 */ /* 0x008fe200078e0203 */
[----:B------:R-:W-:Y:S04]  /*8730*/  BSSY B1, `(.L_x_194) ;  /* 0x0000006000017945 */ /* 0x000fe80003800000 */
[----:B------:R3:W-:Y:S01]  /*8740*/  @!P4 STG.E.U8 desc[UR36][R6.64+0x88], R13 ;  /* 0x0000880d0600c986 */ /* 0x0007e2000c101124 */
[----:B------:R-:W-:Y:S05]  /*8750*/  @P3 BRA `(.L_x_195) ;  /* 0x00000000000c3947 */ /* 0x000fea0003800000 */
[----:B------:R-:W5:Y:S02]  /*8760*/  LDG.E.U8 R164, desc[UR36][R10.64+0x89] ;  /* 0x000089240aa47981 */ /* 0x000f64000c1e1100 */
[----:B-----5:R-:W-:-:S05]  /*8770*/  PRMT R12, R164, 0x8880, RZ ;  /* 0x00008880a40c7816 */ /* 0x020fca00000000ff */
[----:B------:R-:W-:-:S07]  /*8780*/  IMAD R3, R12, R161, RZ ;  /* 0x000000a10c037224 */ /* 0x000fce00078e02ff */
.L_x_195:
[----:B------:R-:W-:Y:S05]  /*8790*/  BSYNC B1 ;  /* 0x0000000000017941 */ /* 0x000fea0003800000 */
.L_x_194:
[----:B------:R-:W-:Y:S01]  /*87a0*/  @!P3 IMAD R95, R95, R160, R3 ;  /* 0x000000a05f5fb224 */ /* 0x000fe200078e0203 */
[----:B------:R-:W-:Y:S04]  /*87b0*/  BSSY B1, `(.L_x_196) ;  /* 0x0000006000017945 */ /* 0x000fe80003800000 */
[----:B------:R0:W-:Y:S01]  /*87c0*/  @!P3 STG.E.U8 desc[UR36][R6.64+0x89], R95 ;  /* 0x0000895f0600b986 */ /* 0x0001e2000c101124 */
[----:B------:R-:W-:Y:S05]  /*87d0*/  @P5 BRA `(.L_x_197) ;  /* 0x00000000000c5947 */ /* 0x000fea0003800000 */
[----:B------:R-:W5:Y:S02]  /*87e0*/  LDG.E.U8 R164, desc[UR36][R8.64+0x90] ;  /* 0x0000902408a47981 */ /* 0x000f64000c1e1100 */
[----:B-----5:R-:W-:-:S05]  /*87f0*/  PRMT R12, R164, 0x8880, RZ ;  /* 0x00008880a40c7816 */ /* 0x020fca00000000ff */
[----:B------:R-:W-:-:S07]  /*8800*/  IMAD R3, R12, R161, RZ ;  /* 0x000000a10c037224 */ /* 0x000fce00078e02ff */
.L_x_197:
[----:B------:R-:W-:Y:S05]  /*8810*/  BSYNC B1 ;  /* 0x0000000000017941 */ /* 0x000fea0003800000 */
.L_x_196:
[----:B---3--:R-:W-:Y:S01]  /*8820*/  @!P5 IMAD R13, R96, R160, R3 ;  /* 0x000000a0600dd224 */ /* 0x008fe200078e0203 */
[----:B------:R-:W-:Y:S04]  /*8830*/  BSSY B1, `(.L_x_198) ;  /* 0x0000006000017945 */ /* 0x000fe80003800000 */
[----:B------:R3:W-:Y:S01]  /*8840*/  @!P5 STG.E.U8 desc[UR36][R4.64+0x90], R13 ;  /* 0x0000900d0400d986 */ /* 0x0007e2000c101124 */
[----:B------:R-:W-:Y:S05]  /*8850*/  @P2 BRA `(.L_x_199) ;  /* 0x00000000000c2947 */ /* 0x000fea0003800000 */
[----:B------:R-:W5:Y:S02]  /*8860*/  LDG.E.U8 R164, desc[UR36][R8.64+0x91] ;  /* 0x0000912408a47981 */ /* 0x000f64000c1e1100 */
[----:B-----5:R-:W-:-:S05]  /*8870*/  PRMT R12, R164, 0x8880, RZ ;  /* 0x00008880a40c7816 */ /* 0x020fca00000000ff */
[----:B------:R-:W-:-:S07]  /*8880*/  IMAD R3, R12, R161, RZ ;  /* 0x000000a10c037224 */ /* 0x000fce00078e02ff */
.L_x_199:
[----:B------:R-:W-:Y:S05]  /*8890*/  BSYNC B1 ;  /* 0x0000000000017941 */ /* 0x000fea0003800000 */
.L_x_198:
        /* <DEDUP_REMOVED lines=11> */
.L_x_201:
[----:B------:R-:W-:Y:S05]  /*8950*/  BSYNC B1 ;  /* 0x0000000000017941 */ /* 0x000fea0003800000 */
.L_x_200:
[----:B---3--:R-:W-:Y:S01]  /*8960*/  @!P4 IMAD R13, R98, R160, R3 ;  /* 0x000000a0620dc224 */ /* 0x008fe200078e0203 */
[----:B------:R-:W-:Y:S04]  /*8970*/  BSSY B1, `(.L_x_202) ;  /* 0x0000006000017945 */ /* 0x000fe80003800000 */
[----:B------:R3:W-:Y:S01]  /*8980*/  @!P4 STG.E.U8 desc[UR36][R6.64+0x90], R13 ;  /* 0x0000900d0600c986 */ /* 0x0007e2000c101124 */
[----:B------:R-:W-:Y:S05]  /*8990*/  @P3 BRA `(.L_x_203) ;  /* 0x00000000000c3947 */ /* 0x000fea0003800000 */
[----:B------:R-:W5:Y:S02]  /*89a0*/  LDG.E.U8 R164, desc[UR36][R10.64+0x91] ;  /* 0x000091240aa47981 */ /* 0x000f64000c1e1100 */
[----:B-----5:R-:W-:-:S05]  /*89b0*/  PRMT R12, R164, 0x8880, RZ ;  /* 0x00008880a40c7816 */ /* 0x020fca00000000ff */
[----:B------:R-:W-:-:S07]  /*89c0*/  IMAD R3, R12, R161, RZ ;  /* 0x000000a10c037224 */ /* 0x000fce00078e02ff */
.L_x_203:
[----:B------:R-:W-:Y:S05]  /*89d0*/  BSYNC B1 ;  /* 0x0000000000017941 */ /* 0x000fea0003800000 */
.L_x_202:
[----:B------:R-:W-:Y:S01]  /*89e0*/  @!P3 IMAD R99, R99, R160, R3 ;  /* 0x000000a06363b224 */ /* 0x000fe200078e0203 */
[----:B------:R-:W-:Y:S04]  /*89f0*/  BSSY B1, `(.L_x_204) ;  /* 0x0000006000017945 */ /* 0x000fe80003800000 */
[----:B------:R0:W-:Y:S01]  /*8a00*/  @!P3 STG.E.U8 desc[UR36][R6.64+0x91], R99 ;  /* 0x000091630600b986 */ /* 0x0001e2000c101124 */
[----:B------:R-:W-:Y:S05]  /*8a10*/  @P5 BRA `(.L_x_205) ;  /* 0x00000000000c5947 */ /* 0x000fea0003800000 */
[----:B------:R-:W5:Y:S02]  /*8a20*/  LDG.E.U8 R164, desc[UR36][R8.64+0x98] ;  /* 0x0000982408a47981 */ /* 0x000f64000c1e1100 */
[----:B-----5:R-:W-:-:S05]  /*8a30*/  PRMT R12, R164, 0x8880, RZ ;  /* 0x00008880a40c7816 */ /* 0x020fca00000000ff */
[----:B------:R-:W-:-:S07]  /*8a40*/  IMAD R3, R12, R161, RZ ;  /* 0x000000a10c037224 */ /* 0x000fce00078e02ff */
.L_x_205:
[----:B------:R-:W-:Y:S05]  /*8a50*/  BSYNC B1 ;  /* 0x0000000000017941 */ /* 0x000fea0003800000 */
.L_x_204:
[----:B---3--:R-:W-:Y:S01]  /*8a60*/  @!P5 IMAD R13, R100, R160, R3 ;  /* 0x000000a0640dd224 */ /* 0x008fe200078e0203 */
[----:B------:R-:W-:Y:S04]  /*8a70*/  BSSY B1, `(.L_x_206) ;  /* 0x0000006000017945 */ /* 0x000fe80003800000 */
[----:B------:R3:W-:Y:S01]  /*8a80*/  @!P5 STG.E.U8 desc[UR36][R4.64+0x98], R13 ;  /* 0x0000980d0400d986 */ /* 0x0007e2000c101124 */
[----:B------:R-:W-:Y:S05]  /*8a90*/  @P2 BRA `(.L_x_207) ;  /* 0x00000000000c2947 */ /* 0x000fea0003800000 */
[----:B------:R-:W5:Y:S02]  /*8aa0*/  LDG.E.U8 R164, desc[UR36][R8.64+0x99] ;  /* 0x0000992408a47981 */ /* 0x000f64000c1e1100 */
[----:B-----5:R-:W-:-:S05]  /*8ab0*/  PRMT R12, R164, 0x8880, RZ ;  /* 0x00008880a40c7816 */ /* 0x020fca00000000ff */
[----:B------:R-:W-:-:S07]  /*8ac0*/  IMAD R3, R12, R161, RZ ;  /* 0x000000a10c037224 */ /* 0x000fce00078e02ff */
.L_x_207:
[----:B------:R-:W-:Y:S05]  /*8ad0*/  BSYNC B1 ;  /* 0x0000000000017941 */ /* 0x000fea0003800000 */
.L_x_206:
        /* <DEDUP_REMOVED lines=11> */
.L_x_209:
[----:B------:R-:W-:Y:S05]  /*8b90*/  BSYNC B1 ;  /* 0x0000000000017941 */ /* 0x000fea0003800000 */
.L_x_208:
[----:B---3--:R-:W-:Y:S01]  /*8ba0*/  @!P4 IMAD R13, R102, R160, R3 ;  /* 0x000000a0660dc224 */ /* 0x008fe200078e0203 */
[----:B------:R-:W-:Y:S04]  /*8bb0*/  BSSY B1, `(.L_x_210) ;  /* 0x0000006000017945 */ /* 0x000fe80003800000 */
[----:B------:R3:W-:Y:S01]  /*8bc0*/  @!P4 STG.E.U8 desc[UR36][R6.64+0x98], R13 ;  /* 0x0000980d0600c986 */ /* 0x0007e2000c101124 */
[----:B------:R-:W-:Y:S05]  /*8bd0*/  @P3 BRA `(.L_x_211) ;  /* 0x00000000000c3947 */ /* 0x000fea0003800000 */
[----:B------:R-:W5:Y:S02]  /*8be0*/  LDG.E.U8 R164, desc[UR36][R10.64+0x99] ;  /* 0x000099240aa47981 */ /* 0x000f64000c1e1100 */
[----:B-----5:R-:W-:-:S05]  /*8bf0*/  PRMT R12, R164, 0x8880, RZ ;  /* 0x00008880a40c7816 */ /* 0x020fca00000000ff */
[----:B------:R-:W-:-:S07]  /*8c00*/  IMAD R3, R12, R161, RZ ;  /* 0x000000a10c037224 */ /* 0x000fce00078e02ff */
.L_x_211:
[----:B------:R-:W-:Y:S05]  /*8c10*/  BSYNC B1 ;  /* 0x0000000000017941 */ /* 0x000fea0003800000 */
.L_x_210:
[----:B------:R-:W-:Y:S01]  /*8c20*/  @!P3 IMAD R103, R103, R160, R3 ;  /* 0x000000a06767b224 */ /* 0x000fe200078e0203 */
[----:B------:R-:W-:Y:S04]  /*8c30*/  BSSY B1, `(.L_x_212) ;  /* 0x0000006000017945 */ /* 0x000fe80003800000 */
[----:B------:R0:W-:Y:S01]  /*8c40*/  @!P3 STG.E.U8 desc[UR36][R6.64+0x99], R103 ;  /* 0x000099670600b986 */ /* 0x0001e2000c101124 */
[----:B------:R-:W-:Y:S05]  /*8c50*/  @P5 BRA `(.L_x_213) ;  /* 0x00000000000c5947 */ /* 0x000fea0003800000 */
[----:B------:R-:W5:Y:S02]  /*8c60*/  LDG.E.U8 R164, desc[UR36][R8.64+0xa0] ;  /* 0x0000a02408a47981 */ /* 0x000f64000c1e1100 */
[----:B-----5:R-:W-:-:S05]  /*8c70*/  PRMT R12, R164, 0x8880, RZ ;  /* 0x00008880a40c7816 */ /* 0x020fca00000000ff */
[----:B------:R-:W-:-:S07]  /*8c80*/  IMAD R3, R12, R161, RZ ;  /* 0x000000a10c037224 */ /* 0x000fce00078e02ff */
.L_x_213:
[----:B------:R-:W-:Y:S05]  /*8c90*/  BSYNC B1 ;  /* 0x0000000000017941 */ /* 0x000fea0003800000 */
.L_x_212:
[----:B---3--:R-:W-:Y:S01]  /*8ca0*/  @!P5 IMAD R13, R104, R160, R3 ;  /* 0x000000a0680dd224 */ /* 0x008fe200078e0203 */
[----:B------:R-:W-:Y:S04]  /*8cb0*/  BSSY B1, `(.L_x_214) ;  /* 0x0000006000017945 */ /* 0x000fe80003800000 */
[----:B------:R3:W-:Y:S01]  /*8cc0*/  @!P5 STG.E.U8 desc[UR36][R4.64+0xa0], R13 ;  /* 0x0000a00d0400d986 */ /* 0x0007e2000c101124 */
[----:B------:R-:W-:Y:S05]  /*8cd0*/  @P2 BRA `(.L_x_215) ;  /* 0x00000000000c2947 */ /* 0x000fea0003800000 */
[----:B------:R-:W5:Y:S02]  /*8ce0*/  LDG.E.U8 R164, desc[UR36][R8.64+0xa1] ;  /* 0x0000a12408a47981 */ /* 0x000f64000c1e1100 */
[----:B-----5:R-:W-:-:S05]  /*8cf0*/  PRMT R12, R164, 0x8880, RZ ;  /* 0x00008880a40c7816 */ /* 0x020fca00000000ff */
[----:B------:R-:W-:-:S07]  /*8d00*/  IMAD R3, R12, R161, RZ ;  /* 0x000000a10c037224 */ /* 0x000fce00078e02ff */
.L_x_215:
[----:B------:R-:W-:Y:S05]  /*8d10*/  BSYNC B1 ;  /* 0x0000000000017941 */ /* 0x000fea0003800000 */
.L_x_214:
        /* <DEDUP_REMOVED lines=11> */
.L_x_217:
[----:B------:R-:W-:Y:S05]  /*8dd0*/  BSYNC B1 ;  /* 0x0000000000017941 */ /* 0x000fea0003800000 */
.L_x_216:
[----:B---3--:R-:W-:Y:S01]  /*8de0*/  @!P4 IMAD R13, R106, R160, R3 ;  /* 0x000000a06a0dc224 */ /* 0x008fe200078e0203 */
[----:B------:R-:W-:Y:S04]  /*8df0*/  BSSY B1, `(.L_x_218) ;  /* 0x0000006000017945 */ /* 0x000fe80003800000 */
[----:B------:R3:W-:Y:S01]  /*8e00*/  @!P4 STG.E.U8 desc[UR36][R6.64+0xa0], R13 ;  /* 0x0000a00d0600c986 */ /* 0x0007e2000c101124 */
[----:B------:R-:W-:Y:S05]  /*8e10*/  @P3 BRA `(.L_x_219) ;  /* 0x00000000000c3947 */ /* 0x000fea0003800000 */
[----:B------:R-:W5:Y:S02]  /*8e20*/  LDG.E.U8 R164, desc[UR36][R10.64+0xa1] ;  /* 0x0000a1240aa47981 */ /* 0x000f64000c1e1100 */
[----:B-----5:R-:W-:-:S05]  /*8e30*/  PRMT R12, R164, 0x8880, RZ ;  /* 0x00008880a40c7816 */ /* 0x020fca00000000ff */
[----:B------:R-:W-:-:S07]  /*8e40*/  IMAD R3, R12, R161, RZ ;  /* 0x000000a10c037224 */ /* 0x000fce00078e02ff */
.L_x_219:
[----:B------:R-:W-:Y:S05]  /*8e50*/  BSYNC B1 ;  /* 0x0000000000017941 */ /* 0x000fea0003800000 */
.L_x_218:
[----:B------:R-:W-:Y:S01]  /*8e60*/  @!P3 IMAD R107, R107, R160, R3 ;  /* 0x000000a06b6bb224 */ /* 0x000fe200078e0203 */
[----:B------:R-:W-:Y:S04]  /*8e70*/  BSSY B1, `(.L_x_220) ;  /* 0x0000006000017945 */ /* 0x000fe80003800000 */
[----:B------:R0:W-:Y:S01]  /*8e80*/  @!P3 STG.E.U8 desc[UR36][R6.64+0xa1], R107 ;  /* 0x0000a16b0600b986 */ /* 0x0001e2000c101124 */
[----:B------:R-:W-:Y:S05]  /*8e90*/  @P5 BRA `(.L_x_221) ;  /* 0x00000000000c5947 */ /* 0x000fea0003800000 */
[----:B------:R-:W5:Y:S02]  /*8ea0*/  LDG.E.U8 R164, desc[UR36][R8.64+0xa8] ;  /* 0x0000a82408a47981 */ /* 0x000f64000c1e1100 */
[----:B-----5:R-:W-:-:S05]  /*8eb0*/  PRMT R12, R164, 0x8880, RZ ;  /* 0x00008880a40c7816 */ /* 0x020fca00000000ff */
[----:B------:R-:W-:-:S07]  /*8ec0*/  IMAD R3, R12, R161, RZ ;  /* 0x000000a10c037224 */ /* 0x000fce00078e02ff */
.L_x_221:
[----:B------:R-:W-:Y:S05]  /*8ed0*/  BSYNC B1 ;  /* 0x0000000000017941 */ /* 0x000fea0003800000 */
.L_x_220:
[----:B---3--:R-:W-:Y:S01]  /*8ee0*/  @!P5 IMAD R13, R108, R160, R3 ;  /* 0x000000a06c0dd224 */ /* 0x008fe200078e0203 */
[----:B------:R-:W-:Y:S04]  /*8ef0*/  BSSY B1, `(.L_x_222) ;  /* 0x0000006000017945 */ /* 0x000fe80003800000 */
[----:B------:R3:W-:Y:S01]  /*8f00*/  @!P5 STG.E.U8 desc[UR36][R4.64+0xa8], R13 ;  /* 0x0000a80d0400d986 */ /* 0x0007e2000c101124 */
[----:B------:R-:W-:Y:S05]  /*8f10*/  @P2 BRA `(.L_x_223) ;  /* 0x00000000000c2947 */ /* 0x000fea0003800000 */
[----:B------:R-:W5:Y:S02]  /*8f20*/  LDG.E.U8 R164, desc[UR36][R8.64+0xa9] ;  /* 0x0000a92408a47981 */ /* 0x000f64000c1e1100 */
[----:B-----5:R-:W-:-:S05]  /*8f30*/  PRMT R12, R164, 0x8880, RZ ;  /* 0x00008880a40c7816 */ /* 0x020fca00000000ff */
[----:B------:R-:W-:-:S07]  /*8f40*/  IMAD R3, R12, R161, RZ ;  /* 0x000000a10c037224 */ /* 0x000fce00078e02ff */
.L_x_223:
[----:B------:R-:W-:Y:S05]  /*8f50*/  BSYNC B1 ;  /* 0x0000000000017941 */ /* 0x000fea0003800000 */
.L_x_222:
        /* <DEDUP_REMOVED lines=11> */
.L_x_225:
[----:B------:R-:W-:Y:S05]  /*9010*/  BSYNC B1 ;  /* 0x0000000000017941 */ /* 0x000fea0003800000 */
.L_x_224:
[----:B---3--:R-:W-:Y:S01]  /*9020*/  @!P4 IMAD R13, R110, R160, R3 ;  /* 0x000000a06e0dc224 */ /* 0x008fe200078e0203 */
[----:B------:R-:W-:Y:S04]  /*9030*/  BSSY B1, `(.L_x_226) ;  /* 0x0000006000017945 */ /* 0x000fe80003800000 */
[----:B------:R3:W-:Y:S01]  /*9040*/  @!P4 STG.E.U8 desc[UR36][R6.64+0xa8], R13 ;  /* 0x0000a80d0600c986 */ /* 0x0007e2000c101124 */
[----:B------:R-:W-:Y:S05]  /*9050*/  @P3 BRA `(.L_x_227) ;  /* 0x00000000000c3947 */ /* 0x000fea0003800000 */
[----:B------:R-:W5:Y:S02]  /*9060*/  LDG.E.U8 R164, desc[UR36][R10.64+0xa9] ;  /* 0x0000a9240aa47981 */ /* 0x000f64000c1e1100 */
[----:B-----5:R-:W-:-:S05]  /*9070*/  PRMT R12, R164, 0x8880, RZ ;  /* 0x00008880a40c7816 */ /* 0x020fca00000000ff */
[----:B------:R-:W-:-:S07]  /*9080*/  IMAD R3, R12, R161, RZ ;  /* 0x000000a10c037224 */ /* 0x000fce00078e02ff */
.L_x_227:
[----:B------:R-:W-:Y:S05]  /*9090*/  BSYNC B1 ;  /* 0x0000000000017941 */ /* 0x000fea0003800000 */
.L_x_226:
[----:B------:R-:W-:Y:S01]  /*90a0*/  @!P3 IMAD R111, R111, R160, R3 ;  /* 0x000000a06f6fb224 */ /* 0x000fe200078e0203 */
[----:B------:R-:W-:Y:S04]  /*90b0*/  BSSY B1, `(.L_x_228) ;  /* 0x0000006000017945 */ /* 0x000fe80003800000 */
[----:B------:R0:W-:Y:S01]  /*90c0*/  @!P3 STG.E.U8 desc[UR36][R6.64+0xa9], R111 ;  /* 0x0000a96f0600b986 */ /* 0x0001e2000c101124 */
[----:B------:R-:W-:Y:S05]  /*90d0*/  @P5 BRA `(.L_x_229) ;  /* 0x00000000000c5947 */ /* 0x000fea0003800000 */
[----:B------:R-:W5:Y:S02]  /*90e0*/  LDG.E.U8 R164, desc[UR36][R8.64+0xb0] ;  /* 0x0000b02408a47981 */ /* 0x000f64000c1e1100 */
[----:B-----5:R-:W-:-:S05]  /*90f0*/  PRMT R12, R164, 0x8880, RZ ;  /* 0x00008880a40c7816 */ /* 0x020fca00000000ff */
[----:B------:R-:W-:-:S07]  /*9100*/  IMAD R3, R12, R161, RZ ;  /* 0x000000a10c037224 */ /* 0x000fce00078e02ff */
.L_x_229:
[----:B------:R-:W-:Y:S05]  /*9110*/  BSYNC B1 ;  /* 0x0000000000017941 */ /* 0x000fea0003800000 */
.L_x_228:
[----:B---3--:R-:W-:Y:S01]  /*9120*/  @!P5 IMAD R13, R112, R160, R3 ;  /* 0x000000a0700dd224 */ /* 0x008fe200078e0203 */
[----:B------:R-:W-:Y:S04]  /*9130*/  BSSY B1, `(.L_x_230) ;  /* 0x0000006000017945 */ /* 0x000fe80003800000 */
[----:B------:R3:W-:Y:S01]  /*9140*/  @!P5 STG.E.U8 desc[UR36][R4.64+0xb0], R13 ;  /* 0x0000b00d0400d986 */ /* 0x0007e2000c101124 */
[----:B------:R-:W-:Y:S05]  /*9150*/  @P2 BRA `(.L_x_231) ;  /* 0x00000000000c2947 */ /* 0x000fea0003800000 */
[----:B------:R-:W5:Y:S02]  /*9160*/  LDG.E.U8 R164, desc[UR36][R8.64+0xb1] ;  /* 0x0000b12408a47981 */ /* 0x000f64000c1e1100 */
[----:B-----5:R-:W-:-:S05]  /*9170*/  PRMT R12, R164, 0x8880, RZ ;  /* 0x00008880a40c7816 */ /* 0x020fca00000000ff */
[----:B------:R-:W-:-:S07]  /*9180*/  IMAD R3, R12, R161, RZ ;  /* 0x000000a10c037224 */ /* 0x000fce00078e02ff */
.L_x_231:
[----:B------:R-:W-:Y:S05]  /*9190*/  BSYNC B1 ;  /* 0x0000000000017941 */ /* 0x000fea0003800000 */
.L_x_230:
        /* <DEDUP_REMOVED lines=11> */
.L_x_233:
[----:B------:R-:W-:Y:S05]  /*9250*/  BSYNC B1 ;  /* 0x0000000000017941 */ /* 0x000fea0003800000 */
.L_x_232:
[----:B---3--:R-:W-:Y:S01]  /*9260*/  @!P4 IMAD R13, R114, R160, R3 ;  /* 0x000000a0720dc224 */ /* 0x008fe200078e0203 */
[----:B------:R-:W-:Y:S04]  /*9270*/  BSSY B1, `(.L_x_234) ;  /* 0x0000006000017945 */ /* 0x000fe80003800000 */
[----:B------:R3:W-:Y:S01]  /*9280*/  @!P4 STG.E.U8 desc[UR36][R6.64+0xb0], R13 ;  /* 0x0000b00d0600c986 */ /* 0x0007e2000c101124 */
[----:B------:R-:W-:Y:S05]  /*9290*/  @P3 BRA `(.L_x_235) ;  /* 0x00000000000c3947 */ /* 0x000fea0003800000 */
[----:B------:R-:W5:Y:S02]  /*92a0*/  LDG.E.U8 R164, desc[UR36][R10.64+0xb1] ;  /* 0x0000b1240aa47981 */ /* 0x000f64000c1e1100 */
[----:B-----5:R-:W-:-:S05]  /*92b0*/  PRMT R12, R164, 0x8880, RZ ;  /* 0x00008880a40c7816 */ /* 0x020fca00000000ff */
[----:B------:R-:W-:-:S07]  /*92c0*/  IMAD R3, R12, R161, RZ ;  /* 0x000000a10c037224 */ /* 0x000fce00078e02ff */
.L_x_235:
[----:B------:R-:W-:Y:S05]  /*92d0*/  BSYNC B1 ;  /* 0x0000000000017941 */ /* 0x000fea0003800000 */
.L_x_234:
[----:B------:R-:W-:Y:S01]  /*92e0*/  @!P3 IMAD R115, R115, R160, R3 ;  /* 0x000000a07373b224 */ /* 0x000fe200078e0203 */
[----:B------:R-:W-:Y:S04]  /*92f0*/  BSSY B1, `(.L_x_236) ;  /* 0x0000006000017945 */ /* 0x000fe80003800000 */
[----:B------:R0:W-:Y:S01]  /*9300*/  @!P3 STG.E.U8 desc[UR36][R6.64+0xb1], R115 ;  /* 0x0000b1730600b986 */ /* 0x0001e2000c101124 */
[----:B------:R-:W-:Y:S05]  /*9310*/  @P5 BRA `(.L_x_237) ;  /* 0x00000000000c5947 */ /* 0x000fea0003800000 */
[----:B------:R-:W5:Y:S02]  /*9320*/  LDG.E.U8 R164, desc[UR36][R8.64+0xb8] ;  /* 0x0000b82408a47981 */ /* 0x000f64000c1e1100 */
[----:B-----5:R-:W-:-:S05]  /*9330*/  PRMT R12, R164, 0x8880, RZ ;  /* 0x00008880a40c7816 */ /* 0x020fca00000000ff */
[----:B------:R-:W-:-:S07]  /*9340*/  IMAD R3, R12, R161, RZ ;  /* 0x000000a10c037224 */ /* 0x000fce00078e02ff */
.L_x_237:
[----:B------:R-:W-:Y:S05]  /*9350*/  BSYNC B1 ;  /* 0x0000000000017941 */ /* 0x000fea0003800000 */
.L_x_236:
[----:B---3--:R-:W-:Y:S01]  /*9360*/  @!P5 IMAD R13, R116, R160, R3 ;  /* 0x000000a0740dd224 */ /* 0x008fe200078e0203 */
[----:B------:R-:W-:Y:S04]  /*9370*/  BSSY B1, `(.L_x_238) ;  /* 0x0000006000017945 */ /* 0x000fe80003800000 */
[----:B------:R3:W-:Y:S01]  /*9380*/  @!P5 STG.E.U8 desc[UR36][R4.64+0xb8], R13 ;  /* 0x0000b80d0400d986 */ /* 0x0007e2000c101124 */
[----:B------:R-:W-:Y:S05]  /*9390*/  @P2 BRA `(.L_x_239) ;  /* 0x00000000000c2947 */ /* 0x000fea0003800000 */
[----:B------:R-:W5:Y:S02]  /*93a0*/  LDG.E.U8 R164, desc[UR36][R8.64+0xb9] ;  /* 0x0000b92408a47981 */ /* 0x000f64000c1e1100 */
[----:B-----5:R-:W-:-:S05]  /*93b0*/  PRMT R12, R164, 0x8880, RZ ;  /* 0x00008880a40c7816 */ /* 0x020fca00000000ff */
[----:B------:R-:W-:-:S07]  /*93c0*/  IMAD R3, R12, R161, RZ ;  /* 0x000000a10c037224 */ /* 0x000fce00078e02ff */
.L_x_239:
[----:B------:R-:W-:Y:S05]  /*93d0*/  BSYNC B1 ;  /* 0x0000000000017941 */ /* 0x000fea0003800000 */
.L_x_238:
        /* <DEDUP_REMOVED lines=11> */
.L_x_241:
[----:B------:R-:W-:Y:S05]  /*9490*/  BSYNC B1 ;  /* 0x0000000000017941 */ /* 0x000fea0003800000 */
.L_x_240:
[----:B---3--:R-:W-:Y:S01]  /*94a0*/  @!P4 IMAD R13, R118, R160, R3 ;  /* 0x000000a0760dc224 */ /* 0x008fe200078e0203 */
[----:B------:R-:W-:Y:S04]  /*94b0*/  BSSY B1, `(.L_x_242) ;  /* 0x0000006000017945 */ /* 0x000fe80003800000 */
[----:B------:R3:W-:Y:S01]  /*94c0*/  @!P4 STG.E.U8 desc[UR36][R6.64+0xb8], R13 ;  /* 0x0000b80d0600c986 */ /* 0x0007e2000c101124 */
[----:B------:R-:W-:Y:S05]  /*94d0*/  @P3 BRA `(.L_x_243) ;  /* 0x00000000000c3947 */ /* 0x000fea0003800000 */
[----:B------:R-:W5:Y:S02]  /*94e0*/  LDG.E.U8 R164, desc[UR36][R10.64+0xb9] ;  /* 0x0000b9240aa47981 */ /* 0x000f64000c1e1100 */
[----:B-----5:R-:W-:-:S05]  /*94f0*/  PRMT R12, R164, 0x8880, RZ ;  /* 0x00008880a40c7816 */ /* 0x020fca00000000ff */
[----:B------:R-:W-:-:S07]  /*9500*/  IMAD R3, R12, R161, RZ ;  /* 0x000000a10c037224 */ /* 0x000fce00078e02ff */
.L_x_243:
[----:B------:R-:W-:Y:S05]  /*9510*/  BSYNC B1 ;  /* 0x0000000000017941 */ /* 0x000fea0003800000 */
.L_x_242:
[----:B------:R-:W-:Y:S01]  /*9520*/  @!P3 IMAD R119, R119, R160, R3 ;  /* 0x000000a07777b224 */ /* 0x000fe200078e0203 */
[----:B------:R-:W-:Y:S04]  /*9530*/  BSSY B1, `(.L_x_244) ;  /* 0x0000006000017945 */ /* 0x000fe80003800000 */
[----:B------:R0:W-:Y:S01]  /*9540*/  @!P3 STG.E.U8 desc[UR36][R6.64+0xb9], R119 ;  /* 0x0000b9770600b986 */ /* 0x0001e2000c101124 */
[----:B------:R-:W-:Y:S05]  /*9550*/  @P5 BRA `(.L_x_245) ;  /* 0x00000000000c5947 */ /* 0x000fea0003800000 */
[----:B------:R-:W5:Y:S02]  /*9560*/  LDG.E.U8 R164, desc[UR36][R8.64+0xc0] ;  /* 0x0000c02408a47981 */ /* 0x000f64000c1e1100 */
[----:B-----5:R-:W-:-:S05]  /*9570*/  PRMT R12, R164, 0x8880, RZ ;  /* 0x00008880a40c7816 */ /* 0x020fca00000000ff */
[----:B------:R-:W-:-:S07]  /*9580*/  IMAD R3, R12, R161, RZ ;  /* 0x000000a10c037224 */ /* 0x000fce00078e02ff */
.L_x_245:
[----:B------:R-:W-:Y:S05]  /*9590*/  BSYNC B1 ;  /* 0x0000000000017941 */ /* 0x000fea0003800000 */
.L_x_244:
[----:B---3--:R-:W-:Y:S01]  /*95a0*/  @!P5 IMAD R13, R120, R160, R3 ;  /* 0x000000a0780dd224 */ /* 0x008fe200078e0203 */
[----:B------:R-:W-:Y:S04]  /*95b0*/  BSSY B1, `(.L_x_246) ;  /* 0x0000006000017945 */ /* 0x000fe80003800000 */
[----:B------:R3:W-:Y:S01]  /*95c0*/  @!P5 STG.E.U8 desc[UR36][R4.64+0xc0], R13 ;  /* 0x0000c00d0400d986 */ /* 0x0007e2000c101124 */
[----:B------:R-:W-:Y:S05]  /*95d0*/  @P2 BRA `(.L_x_247) ;  /* 0x00000000000c2947 */ /* 0x000fea0003800000 */
[----:B------:R-:W5:Y:S02]  /*95e0*/  LDG.E.U8 R164, desc[UR36][R8.64+0xc1] ;  /* 0x0000c12408a47981 */ /* 0x000f64000c1e1100 */
[----:B-----5:R-:W-:-:S05]  /*95f0*/  PRMT R12, R164, 0x8880, RZ ;  /* 0x00008880a40c7816 */ /* 0x020fca00000000ff */
[----:B------:R-:W-:-:S07]  /*9600*/  IMAD R3, R12, R161, RZ ;  /* 0x000000a10c037224 */ /* 0x000fce00078e02ff */
.L_x_247:
[----:B------:R-:W-:Y:S05]  /*9610*/  BSYNC B1 ;  /* 0x0000000000017941 */ /* 0x000fea0003800000 */
.L_x_246:
        /* <DEDUP_REMOVED lines=11> */
.L_x_249:
[----:B------:R-:W-:Y:S05]  /*96d0*/  BSYNC B1 ;  /* 0x0000000000017941 */ /* 0x000fea0003800000 */
.L_x_248:
[----:B---3--:R-:W-:Y:S01]  /*96e0*/  @!P4 IMAD R13, R122, R160, R3 ;  /* 0x000000a07a0dc224 */ /* 0x008fe200078e0203 */
[----:B------:R-:W-:Y:S04]  /*96f0*/  BSSY B1, `(.L_x_250) ;  /* 0x0000006000017945 */ /* 0x000fe80003800000 */
[----:B------:R3:W-:Y:S01]  /*9700*/  @!P4 STG.E.U8 desc[UR36][R6.64+0xc0], R13 ;  /* 0x0000c00d0600c986 */ /* 0x0007e2000c101124 */
[----:B------:R-:W-:Y:S05]  /*9710*/  @P3 BRA `(.L_x_251) ;  /* 0x00000000000c3947 */ /* 0x000fea0003800000 */
[----:B------:R-:W5:Y:S02]  /*9720*/  LDG.E.U8 R164, desc[UR36][R10.64+0xc1] ;  /* 0x0000c1240aa47981 */ /* 0x000f64000c1e1100 */
[----:B-----5:R-:W-:-:S05]  /*9730*/  PRMT R12, R164, 0x8880, RZ ;  /* 0x00008880a40c7816 */ /* 0x020fca00000000ff */
[----:B------:R-:W-:-:S07]  /*9740*/  IMAD R3, R12, R161, RZ ;  /* 0x000000a10c037224 */ /* 0x000fce00078e02ff */
.L_x_251:
[----:B------:R-:W-:Y:S05]  /*9750*/  BSYNC B1 ;  /* 0x0000000000017941 */ /* 0x000fea0003800000 */
.L_x_250:
[----:B------:R-:W-:Y:S01]  /*9760*/  @!P3 IMAD R123, R123, R160, R3 ;  /* 0x000000a07b7bb224 */ /* 0x000fe200078e0203 */
[----:B------:R-:W-:Y:S04]  /*9770*/  BSSY B1, `(.L_x_252) ;  /* 0x0000006000017945 */ /* 0x000fe80003800000 */
[----:B------:R0:W-:Y:S01]  /*9780*/  @!P3 STG.E.U8 desc[UR36][R6.64+0xc1], R123 ;  /* 0x0000c17b0600b986 */ /* 0x0001e2000c101124 */
[----:B------:R-:W-:Y:S05]  /*9790*/  @P5 BRA `(.L_x_253) ;  /* 0x00000000000c5947 */ /* 0x000fea0003800000 */
[----:B------:R-:W5:Y:S02]  /*97a0*/  LDG.E.U8 R164, desc[UR36][R8.64+0xc8] ;  /* 0x0000c82408a47981 */ /* 0x000f64000c1e1100 */
[----:B-----5:R-:W-:-:S05]  /*97b0*/  PRMT R12, R164, 0x8880, RZ ;  /* 0x00008880a40c7816 */ /* 0x020fca00000000ff */
[----:B------:R-:W-:-:S07]  /*97c0*/  IMAD R3, R12, R161, RZ ;  /* 0x000000a10c037224 */ /* 0x000fce00078e02ff */
.L_x_253:
[----:B------:R-:W-:Y:S05]  /*97d0*/  BSYNC B1 ;  /* 0x0000000000017941 */ /* 0x000fea0003800000 */
.L_x_252:
[----:B---3--:R-:W-:Y:S01]  /*97e0*/  @!P5 IMAD R13, R124, R160, R3 ;  /* 0x000000a07c0dd224 */ /* 0x008fe200078e0203 */
[----:B------:R-:W-:Y:S04]  /*97f0*/  BSSY B1, `(.L_x_254) ;  /* 0x0000006000017945 */ /* 0x000fe80003800000 */
[----:B------:R3:W-:Y:S01]  /*9800*/  @!P5 STG.E.U8 desc[UR36][R4.64+0xc8], R13 ;  /* 0x0000c80d0400d986 */ /* 0x0007e2000c101124 */
[----:B------:R-:W-:Y:S05]  /*9810*/  @P2 BRA `(.L_x_255) ;  /* 0x00000000000c2947 */ /* 0x000fea0003800000 */
[----:B------:R-:W5:Y:S02]  /*9820*/  LDG.E.U8 R164, desc[UR36][R8.64+0xc9] ;  /* 0x0000c92408a47981 */ /* 0x000f64000c1e1100 */
[----:B-----5:R-:W-:-:S05]  /*9830*/  PRMT R12, R164, 0x8880, RZ ;  /* 0x00008880a40c7816 */ /* 0x020fca00000000ff */
[----:B------:R-:W-:-:S07]  /*9840*/  IMAD R3, R12, R161, RZ ;  /* 0x000000a10c037224 */ /* 0x000fce00078e02ff */
.L_x_255:
[----:B------:R-:W-:Y:S05]  /*9850*/  BSYNC B1 ;  /* 0x0000000000017941 */ /* 0x000fea0003800000 */
.L_x_254:
        /* <DEDUP_REMOVED lines=11> */
.L_x_257:
[----:B------:R-:W-:Y:S05]  /*9910*/  BSYNC B1 ;  /* 0x0000000000017941 */ /* 0x000fea0003800000 */
.L_x_256:
[----:B---3--:R-:W-:Y:S01]  /*9920*/  @!P4 IMAD R13, R126, R160, R3 ;  /* 0x000000a07e0dc224 */ /* 0x008fe200078e0203 */
[----:B------:R-:W-:Y:S04]  /*9930*/  BSSY B1, `(.L_x_258) ;  /* 0x0000006000017945 */ /* 0x000fe80003800000 */
[----:B------:R3:W-:Y:S01]  /*9940*/  @!P4 STG.E.U8 desc[UR36][R6.64+0xc8], R13 ;  /* 0x0000c80d0600c986 */ /* 0x0007e2000c101124 */
[----:B------:R-:W-:Y:S05]  /*9950*/  @P3 BRA `(.L_x_259) ;  /* 0x00000000000c3947 */ /* 0x000fea0003800000 */
[----:B------:R-:W5:Y:S02]  /*9960*/  LDG.E.U8 R164, desc[UR36][R10.64+0xc9] ;  /* 0x0000c9240aa47981 */ /* 0x000f64000c1e1100 */
[----:B-----5:R-:W-:-:S05]  /*9970*/  PRMT R12, R164, 0x8880, RZ ;  /* 0x00008880a40c7816 */ /* 0x020fca00000000ff */
[----:B------:R-:W-:-:S07]  /*9980*/  IMAD R3, R12, R161, RZ ;  /* 0x000000a10c037224 */ /* 0x000fce00078e02ff */
.L_x_259:
[----:B------:R-:W-:Y:S05]  /*9990*/  BSYNC B1 ;  /* 0x0000000000017941 */ /* 0x000fea0003800000 */
.L_x_258:
[----:B------:R-:W-:Y:S01]  /*99a0*/  @!P3 IMAD R127, R127, R160, R3 ;  /* 0x000000a07f7fb224 */ /* 0x000fe200078e0203 */
[----:B------:R-:W-:Y:S04]  /*99b0*/  BSSY B1, `(.L_x_260) ;  /* 0x0000006000017945 */ /* 0x000fe80003800000 */
[----:B------:R0:W-:Y:S01]  /*99c0*/  @!P3 STG.E.U8 desc[UR36][R6.64+0xc9], R127 ;  /* 0x0000c97f0600b986 */ /* 0x0001e2000c101124 */
[----:B------:R-:W-:Y:S05]  /*99d0*/  @P5 BRA `(.L_x_261) ;  /* 0x00000000000c5947 */ /* 0x000fea0003800000 */
[----:B------:R-:W5:Y:S02]  /*99e0*/  LDG.E.U8 R164, desc[UR36][R8.64+0xd0] ;  /* 0x0000d02408a47981 */ /* 0x000f64000c1e1100 */
[----:B-----5:R-:W-:-:S05]  /*99f0*/  PRMT R12, R164, 0x8880, RZ ;  /* 0x00008880a40c7816 */ /* 0x020fca00000000ff */
[----:B------:R-:W-:-:S07]  /*9a00*/  IMAD R3, R12, R161, RZ ;  /* 0x000000a10c037224 */ /* 0x000fce00078e02ff */
.L_x_261:
[----:B------:R-:W-:Y:S05]  /*9a10*/  BSYNC B1 ;  /* 0x0000000000017941 */ /* 0x000fea0003800000 */
.L_x_260:
[----:B---3--:R-:W-:Y:S01]  /*9a20*/  @!P5 IMAD R13, R128, R160, R3 ;  /* 0x000000a0800dd224 */ /* 0x008fe200078e0203 */
[----:B------:R-:W-:Y:S04]  /*9a30*/  BSSY B1, `(.L_x_262) ;  /* 0x0000006000017945 */ /* 0x000fe80003800000 */
[----:B------:R3:W-:Y:S01]  /*9a40*/  @!P5 STG.E.U8 desc[UR36][R4.64+0xd0], R13 ;  /* 0x0000d00d0400d986 */ /* 0x0007e2000c101124 */
[----:B------:R-:W-:Y:S05]  /*9a50*/  @P2 BRA `(.L_x_263) ;  /* 0x00000000000c2947 */ /* 0x000fea0003800000 */
[----:B------:R-:W5:Y:S02]  /*9a60*/  LDG.E.U8 R164, desc[UR36][R8.64+0xd1] ;  /* 0x0000d12408a47981 */ /* 0x000f64000c1e1100 */
[----:B-----5:R-:W-:-:S05]  /*9a70*/  PRMT R12, R164, 0x8880, RZ ;  /* 0x00008880a40c7816 */ /* 0x020fca00000000ff */
[----:B------:R-:W-:-:S07]  /*9a80*/  IMAD R3, R12, R161, RZ ;  /* 0x000000a10c037224 */ /* 0x000fce00078e02ff */
.L_x_263:
[----:B------:R-:W-:Y:S05]  /*9a90*/  BSYNC B1 ;  /* 0x0000000000017941 */ /* 0x000fea0003800000 */
.L_x_262:
        /* <DEDUP_REMOVED lines=11> */
.L_x_265:
[----:B------:R-:W-:Y:S05]  /*9b50*/  BSYNC B1 ;  /* 0x0000000000017941 */ /* 0x000fea0003800000 */
.L_x_264:
[----:B---3--:R-:W-:Y:S01]  /*9b60*/  @!P4 IMAD R13, R130, R160, R3 ;  /* 0x000000a0820dc224 */ /* 0x008fe200078e0203 */
[----:B------:R-:W-:Y:S04]  /*9b70*/  BSSY B1, `(.L_x_266) ;  /* 0x0000006000017945 */ /* 0x000fe80003800000 */
[----:B------:R3:W-:Y:S01]  /*9b80*/  @!P4 STG.E.U8 desc[UR36][R6.64+0xd0], R13 ;  /* 0x0000d00d0600c986 */ /* 0x0007e2000c101124 */
[----:B------:R-:W-:Y:S05]  /*9b90*/  @P3 BRA `(.L_x_267) ;  /* 0x00000000000c3947 */ /* 0x000fea0003800000 */
[----:B------:R-:W5:Y:S02]  /*9ba0*/  LDG.E.U8 R164, desc[UR36][R10.64+0xd1] ;  /* 0x0000d1240aa47981 */ /* 0x000f64000c1e1100 */
[----:B-----5:R-:W-:-:S05]  /*9bb0*/  PRMT R12, R164, 0x8880, RZ ;  /* 0x00008880a40c7816 */ /* 0x020fca00000000ff */
[----:B------:R-:W-:-:S07]  /*9bc0*/  IMAD R3, R12, R161, RZ ;  /* 0x000000a10c037224 */ /* 0x000fce00078e02ff */
.L_x_267:
[----:B------:R-:W-:Y:S05]  /*9bd0*/  BSYNC B1 ;  /* 0x0000000000017941 */ /* 0x000fea0003800000 */
.L_x_266:
[----:B------:R-:W-:Y:S01]  /*9be0*/  @!P3 IMAD R131, R131, R160, R3 ;  /* 0x000000a08383b224 */ /* 0x000fe200078e0203 */
[----:B------:R-:W-:Y:S04]  /*9bf0*/  BSSY B1, `(.L_x_268) ;  /* 0x0000006000017945 */ /* 0x000fe80003800000 */
[----:B------:R0:W-:Y:S01]  /*9c00*/  @!P3 STG.E.U8 desc[UR36][R6.64+0xd1], R131 ;  /* 0x0000d1830600b986 */ /* 0x0001e2000c101124 */
[----:B------:R-:W-:Y:S05]  /*9c10*/  @P5 BRA `(.L_x_269) ;  /* 0x00000000000c5947 */ /* 0x000fea0003800000 */
[----:B------:R-:W5:Y:S02]  /*9c20*/  LDG.E.U8 R164, desc[UR36][R8.64+0xd8] ;  /* 0x0000d82408a47981 */ /* 0x000f64000c1e1100 */
[----:B-----5:R-:W-:-:S05]  /*9c30*/  PRMT R12, R164, 0x8880, RZ ;  /* 0x00008880a40c7816 */ /* 0x020fca00000000ff */
[----:B------:R-:W-:-:S07]  /*9c40*/  IMAD R3, R12, R161, RZ ;  /* 0x000000a10c037224 */ /* 0x000fce00078e02ff */
.L_x_269:
[----:B------:R-:W-:Y:S05]  /*9c50*/  BSYNC B1 ;  /* 0x0000000000017941 */ /* 0x000fea0003800000 */
.L_x_268:
[----:B---3--:R-:W-:Y:S01]  /*9c60*/  @!P5 IMAD R13, R132, R160, R3 ;  /* 0x000000a0840dd224 */ /* 0x008fe200078e0203 */
[----:B------:R-:W-:Y:S04]  /*9c70*/  BSSY B1, `(.L_x_270) ;  /* 0x0000006000017945 */ /* 0x000fe80003800000 */
[----:B------:R3:W-:Y:S01]  /*9c80*/  @!P5 STG.E.U8 desc[UR36][R4.64+0xd8], R13 ;  /* 0x0000d80d0400d986 */ /* 0x0007e2000c101124 */
[----:B------:R-:W-:Y:S05]  /*9c90*/  @P2 BRA `(.L_x_271) ;  /* 0x00000000000c2947 */ /* 0x000fea0003800000 */
[----:B------:R-:W5:Y:S02]  /*9ca0*/  LDG.E.U8 R164, desc[UR36][R8.64+0xd9] ;  /* 0x0000d92408a47981 */ /* 0x000f64000c1e1100 */
[----:B-----5:R-:W-:-:S05]  /*9cb0*/  PRMT R12, R164, 0x8880, RZ ;  /* 0x00008880a40c7816 */ /* 0x020fca00000000ff */
[----:B------:R-:W-:-:S07]  /*9cc0*/  IMAD R3, R12, R161, RZ ;  /* 0x000000a10c037224 */ /* 0x000fce00078e02ff */
.L_x_271:
[----:B------:R-:W-:Y:S05]  /*9cd0*/  BSYNC B1 ;  /* 0x0000000000017941 */ /* 0x000fea0003800000 */
.L_x_270:
        /* <DEDUP_REMOVED lines=11> */
.L_x_273:
[----:B------:R-:W-:Y:S05]  /*9d90*/  BSYNC B1 ;  /* 0x0000000000017941 */ /* 0x000fea0003800000 */
.L_x_272:
[----:B---3--:R-:W-:Y:S01]  /*9da0*/  @!P4 IMAD R13, R134, R160, R3 ;  /* 0x000000a0860dc224 */ /* 0x008fe200078e0203 */
[----:B------:R-:W-:Y:S04]  /*9db0*/  BSSY B1, `(.L_x_274) ;  /* 0x0000006000017945 */ /* 0x000fe80003800000 */
[----:B------:R3:W-:Y:S01]  /*9dc0*/  @!P4 STG.E.U8 desc[UR36][R6.64+0xd8], R13 ;  /* 0x0000d80d0600c986 */ /* 0x0007e2000c101124 */
[----:B------:R-:W-:Y:S05]  /*9dd0*/  @P3 BRA `(.L_x_275) ;  /* 0x00000000000c3947 */ /* 0x000fea0003800000 */
[----:B------:R-:W5:Y:S02]  /*9de0*/  LDG.E.U8 R164, desc[UR36][R10.64+0xd9] ;  /* 0x0000d9240aa47981 */ /* 0x000f64000c1e1100 */
[----:B-----5:R-:W-:-:S05]  /*9df0*/  PRMT R12, R164, 0x8880, RZ ;  /* 0x00008880a40c7816 */ /* 0x020fca00000000ff */
[----:B------:R-:W-:-:S07]  /*9e00*/  IMAD R3, R12, R161, RZ ;  /* 0x000000a10c037224 */ /* 0x000fce00078e02ff */
.L_x_275:
[----:B------:R-:W-:Y:S05]  /*9e10*/  BSYNC B1 ;  /* 0x0000000000017941 */ /* 0x000fea0003800000 */
.L_x_274:
[----:B------:R-:W-:Y:S01]  /*9e20*/  @!P3 IMAD R135, R135, R160, R3 ;  /* 0x000000a08787b224 */ /* 0x000fe200078e0203 */
[----:B------:R-:W-:Y:S04]  /*9e30*/  BSSY B1, `(.L_x_276) ;  /* 0x0000006000017945 */ /* 0x000fe80003800000 */
[----:B------:R0:W-:Y:S01]  /*9e40*/  @!P3 STG.E.U8 desc[UR36][R6.64+0xd9], R135 ;  /* 0x0000d9870600b986 */ /* 0x0001e2000c101124 */
[----:B------:R-:W-:Y:S05]  /*9e50*/  @P5 BRA `(.L_x_277) ;  /* 0x00000000000c5947 */ /* 0x000fea0003800000 */
[----:B------:R-:W5:Y:S02]  /*9e60*/  LDG.E.U8 R164, desc[UR36][R8.64+0xe0] ;  /* 0x0000e02408a47981 */ /* 0x000f64000c1e1100 */
[----:B-----5:R-:W-:-:S05]  /*9e70*/  PRMT R12, R164, 0x8880, RZ ;  /* 0x00008880a40c7816 */ /* 0x020fca00000000ff */
[----:B------:R-:W-:-:S07]  /*9e80*/  IMAD R3, R12, R161, RZ ;  /* 0x000000a10c037224 */ /* 0x000fce00078e02ff */
.L_x_277:
[----:B------:R-:W-:Y:S05]  /*9e90*/  BSYNC B1 ;  /* 0x0000000000017941 */ /* 0x000fea0003800000 */
.L_x_276:
[----:B---3--:R-:W-:Y:S01]  /*9ea0*/  @!P5 IMAD R13, R136, R160, R3 ;  /* 0x000000a0880dd224 */ /* 0x008fe200078e0203 */
[----:B------:R-:W-:Y:S04]  /*9eb0*/  BSSY B1, `(.L_x_278) ;  /* 0x0000006000017945 */ /* 0x000fe80003800000 */
[----:B------:R3:W-:Y:S01]  /*9ec0*/  @!P5 STG.E.U8 desc[UR36][R4.64+0xe0], R13 ;  /* 0x0000e00d0400d986 */ /* 0x0007e2000c101124 */
[----:B------:R-:W-:Y:S05]  /*9ed0*/  @P2 BRA `(.L_x_279) ;  /* 0x00000000000c2947 */ /* 0x000fea0003800000 */
[----:B------:R-:W5:Y:S02]  /*9ee0*/  LDG.E.U8 R164, desc[UR36][R8.64+0xe1] ;  /* 0x0000e12408a47981 */ /* 0x000f64000c1e1100 */
[----:B-----5:R-:W-:-:S05]  /*9ef0*/  PRMT R12, R164, 0x8880, RZ ;  /* 0x00008880a40c7816 */ /* 0x020fca00000000ff */
[----:B------:R-:W-:-:S07]  /*9f00*/  IMAD R3, R12, R161, RZ ;  /* 0x000000a10c037224 */ /* 0x000fce00078e02ff */
.L_x_279:
[----:B------:R-:W-:Y:S05]  /*9f10*/  BSYNC B1 ;  /* 0x0000000000017941 */ /* 0x000fea0003800000 */
.L_x_278:
        /* <DEDUP_REMOVED lines=11> */
.L_x_281:
[----:B------:R-:W-:Y:S05]  /*9fd0*/  BSYNC B1 ;  /* 0x0000000000017941 */ /* 0x000fea0003800000 */
.L_x_280:
[----:B---3--:R-:W-:Y:S01]  /*9fe0*/  @!P4 IMAD R13, R138, R160, R3 ;  /* 0x000000a08a0dc224 */ /* 0x008fe200078e0203 */
[----:B------:R-:W-:Y:S04]  /*9ff0*/  BSSY B1, `(.L_x_282) ;  /* 0x0000006000017945 */ /* 0x000fe80003800000 */
[----:B------:R3:W-:Y:S01]  /*a000*/  @!P4 STG.E.U8 desc[UR36][R6.64+0xe0], R13 ;  /* 0x0000e00d0600c986 */ /* 0x0007e2000c101124 */
[----:B------:R-:W-:Y:S05]  /*a010*/  @P3 BRA `(.L_x_283) ;  /* 0x00000000000c3947 */ /* 0x000fea0003800000 */
[----:B------:R-:W5:Y:S02]  /*a020*/  LDG.E.U8 R164, desc[UR36][R10.64+0xe1] ;  /* 0x0000e1240aa47981 */ /* 0x000f64000c1e1100 */
[----:B-----5:R-:W-:-:S05]  /*a030*/  PRMT R12, R164, 0x8880, RZ ;  /* 0x00008880a40c7816 */ /* 0x020fca00000000ff */
[----:B------:R-:W-:-:S07]  /*a040*/  IMAD R3, R12, R161, RZ ;  /* 0x000000a10c037224 */ /* 0x000fce00078e02ff */
.L_x_283:
[----:B------:R-:W-:Y:S05]  /*a050*/  BSYNC B1 ;  /* 0x0000000000017941 */ /* 0x000fea0003800000 */
.L_x_282:
[----:B------:R-:W-:Y:S01]  /*a060*/  @!P3 IMAD R139, R139, R160, R3 ;  /* 0x000000a08b8bb224 */ /* 0x000fe200078e0203 */
[----:B------:R-:W-:Y:S04]  /*a070*/  BSSY B1, `(.L_x_284) ;  /* 0x0000006000017945 */ /* 0x000fe80003800000 */
[----:B------:R0:W-:Y:S01]  /*a080*/  @!P3 STG.E.U8 desc[UR36][R6.64+0xe1], R139 ;  /* 0x0000e18b0600b986 */ /* 0x0001e2000c101124 */
[----:B------:R-:W-:Y:S05]  /*a090*/  @P5 BRA `(.L_x_285) ;  /* 0x00000000000c5947 */ /* 0x000fea0003800000 */
[----:B------:R-:W5:Y:S02]  /*a0a0*/  LDG.E.U8 R164, desc[UR36][R8.64+0xe8] ;  /* 0x0000e82408a47981 */ /* 0x000f64000c1e1100 */
[----:B-----5:R-:W-:-:S05]  /*a0b0*/  PRMT R12, R164, 0x8880, RZ ;  /* 0x00008880a40c7816 */ /* 0x020fca00000000ff */
[----:B------:R-:W-:-:S07]  /*a0c0*/  IMAD R3, R12, R161, RZ ;  /* 0x000000a10c037224 */ /* 0x000fce00078e02ff */
.L_x_285:
[----:B------:R-:W-:Y:S05]  /*a0d0*/  BSYNC B1 ;  /* 0x0000000000017941 */ /* 0x000fea0003800000 */
.L_x_284:
[----:B---3--:R-:W-:Y:S01]  /*a0e0*/  @!P5 IMAD R13, R140, R160, R3 ;  /* 0x000000a08c0dd224 */ /* 0x008fe200078e0203 */
[----:B------:R-:W-:Y:S04]  /*a0f0*/  BSSY B1, `(.L_x_286) ;  /* 0x0000006000017945 */ /* 0x000fe80003800000 */
[----:B------:R3:W-:Y:S01]  /*a100*/  @!P5 STG.E.U8 desc[UR36][R4.64+0xe8], R13 ;  /* 0x0000e80d0400d986 */ /* 0x0007e2000c101124 */
[----:B------:R-:W-:Y:S05]  /*a110*/  @P2 BRA `(.L_x_287) ;  /* 0x00000000000c2947 */ /* 0x000fea0003800000 */
[----:B------:R-:W5:Y:S02]  /*a120*/  LDG.E.U8 R164, desc[UR36][R8.64+0xe9] ;  /* 0x0000e92408a47981 */ /* 0x000f64000c1e1100 */
[----:B-----5:R-:W-:-:S05]  /*a130*/  PRMT R12, R164, 0x8880, RZ ;  /* 0x00008880a40c7816 */ /* 0x020fca00000000ff */
[----:B------:R-:W-:-:S07]  /*a140*/  IMAD R3, R12, R161, RZ ;  /* 0x000000a10c037224 */ /* 0x000fce00078e02ff */
.L_x_287:
[----:B------:R-:W-:Y:S05]  /*a150*/  BSYNC B1 ;  /* 0x0000000000017941 */ /* 0x000fea0003800000 */
.L_x_286:
        /* <DEDUP_REMOVED lines=11> */
.L_x_289:
[----:B------:R-:W-:Y:S05]  /*a210*/  BSYNC B1 ;  /* 0x0000000000017941 */ /* 0x000fea0003800000 */
.L_x_288:
[----:B---3--:R-:W-:Y:S01]  /*a220*/  @!P4 IMAD R13, R142, R160, R3 ;  /* 0x000000a08e0dc224 */ /* 0x008fe200078e0203 */
[----:B------:R-:W-:Y:S04]  /*a230*/  BSSY B1, `(.L_x_290) ;  /* 0x0000006000017945 */ /* 0x000fe80003800000 */
[----:B------:R3:W-:Y:S01]  /*a240*/  @!P4 STG.E.U8 desc[UR36][R6.64+0xe8], R13 ;  /* 0x0000e80d0600c986 */ /* 0x0007e2000c101124 */
[----:B------:R-:W-:Y:S05]  /*a250*/  @P3 BRA `(.L_x_291) ;  /* 0x00000000000c3947 */ /* 0x000fea0003800000 */
[----:B------:R-:W5:Y:S02]  /*a260*/  LDG.E.U8 R164, desc[UR36][R10.64+0xe9] ;  /* 0x0000e9240aa47981 */ /* 0x000f64000c1e1100 */
[----:B-----5:R-:W-:-:S05]  /*a270*/  PRMT R12, R164, 0x8880, RZ ;  /* 0x00008880a40c7816 */ /* 0x020fca00000000ff */
[----:B------:R-:W-:-:S07]  /*a280*/  IMAD R3, R12, R161, RZ ;  /* 0x000000a10c037224 */ /* 0x000fce00078e02ff */
.L_x_291:
[----:B------:R-:W-:Y:S05]  /*a290*/  BSYNC B1 ;  /* 0x0000000000017941 */ /* 0x000fea0003800000 */
.L_x_290:
[----:B------:R-:W-:Y:S01]  /*a2a0*/  @!P3 IMAD R143, R143, R160, R3 ;  /* 0x000000a08f8fb224 */ /* 0x000fe200078e0203 */
[----:B------:R-:W-:Y:S04]  /*a2b0*/  BSSY B1, `(.L_x_292) ;  /* 0x0000006000017945 */ /* 0x000fe80003800000 */
[----:B------:R0:W-:Y:S01]  /*a2c0*/  @!P3 STG.E.U8 desc[UR36][R6.64+0xe9], R143 ;  /* 0x0000e98f0600b986 */ /* 0x0001e2000c101124 */
[----:B------:R-:W-:Y:S05]  /*a2d0*/  @P5 BRA `(.L_x_293) ;  /* 0x00000000000c5947 */ /* 0x000fea0003800000 */
[----:B------:R-:W5:Y:S02]  /*a2e0*/  LDG.E.U8 R164, desc[UR36][R8.64+0xf0] ;  /* 0x0000f02408a47981 */ /* 0x000f64000c1e1100 */
[----:B-----5:R-:W-:-:S05]  /*a2f0*/  PRMT R12, R164, 0x8880, RZ ;  /* 0x00008880a40c7816 */ /* 0x020fca00000000ff */
[----:B------:R-:W-:-:S07]  /*a300*/  IMAD R3, R12, R161, RZ ;  /* 0x000000a10c037224 */ /* 0x000fce00078e02ff */
.L_x_293:
[----:B------:R-:W-:Y:S05]  /*a310*/  BSYNC B1 ;  /* 0x0000000000017941 */ /* 0x000fea0003800000 */
.L_x_292:
[----:B---3--:R-:W-:Y:S01]  /*a320*/  @!P5 IMAD R13, R144, R160, R3 ;  /* 0x000000a0900dd224 */ /* 0x008fe200078e0203 */
[----:B------:R-:W-:Y:S04]  /*a330*/  BSSY B1, `(.L_x_294) ;  /* 0x0000006000017945 */ /* 0x000fe80003800000 */
[----:B------:R3:W-:Y:S01]  /*a340*/  @!P5 STG.E.U8 desc[UR36][R4.64+0xf0], R13 ;  /* 0x0000f00d0400d986 */ /* 0x0007e2000c101124 */
[----:B------:R-:W-:Y:S05]  /*a350*/  @P2 BRA `(.L_x_295) ;  /* 0x00000000000c2947 */ /* 0x000fea0003800000 */
[----:B------:R-:W5:Y:S02]  /*a360*/  LDG.E.U8 R164, desc[UR36][R8.64+0xf1] ;  /* 0x0000f12408a47981 */ /* 0x000f64000c1e1100 */
[----:B-----5:R-:W-:-:S05]  /*a370*/  PRMT R12, R164, 0x8880, RZ ;  /* 0x00008880a40c7816 */ /* 0x020fca00000000ff */
[----:B------:R-:W-:-:S07]  /*a380*/  IMAD R3, R12, R161, RZ ;  /* 0x000000a10c037224 */ /* 0x000fce00078e02ff */
.L_x_295:
[----:B------:R-:W-:Y:S05]  /*a390*/  BSYNC B1 ;  /* 0x0000000000017941 */ /* 0x000fea0003800000 */
.L_x_294:
[C---:B------:R-:W-:Y:S01]  /*a3a0*/  ISETP.LT.OR P4, PT, R0.reuse, 0xf1, !P0 ;  /* 0x000000f10000780c */ /* 0x040fe20004781670 */
[----:B------:R-:W-:Y:S01]  /*a3b0*/  @!P2 IMAD R145, R145, R160, R3 ;  /* 0x000000a09191a224 */ /* 0x000fe200078e0203 */
[----:B------:R-:W-:Y:S01]  /*a3c0*/  BSSY B1, `(.L_x_296) ;  /* 0x000000a000017945 */ /* 0x000fe20003800000 */
[C---:B------:R-:W-:Y:S02]  /*a3d0*/  ISETP.LT.OR P3, PT, R0.reuse, 0xf2, !P0 ;  /* 0x000000f20000780c */ /* 0x040fe40004761670 */
[C---:B------:R-:W-:Y:S01]  /*a3e0*/  ISETP.LT.OR P5, PT, R0.reuse, 0xf9, !P0 ;  /* 0x000000f90000780c */ /* 0x040fe200047a1670 */
[----:B------:R0:W-:Y:S01]  /*a3f0*/  @!P2 STG.E.U8 desc[UR36][R4.64+0xf1], R145 ;  /* 0x0000f1910400a986 */ /* 0x0001e2000c101124 */
[C---:B------:R-:W-:Y:S02]  /*a400*/  ISETP.LT.OR P2, PT, R0.reuse, 0xf9, !P1 ;  /* 0x000000f90000780c */ /* 0x040fe40004f41670 */
[----:B------:R-:W-:-:S04]  /*a410*/  ISETP.LT.OR P1, PT, R0, 0xfa, !P1 ;  /* 0x000000fa0000780c */ /* 0x000fc80004f21670 */
[----:B------:R-:W-:Y:S09]  /*a420*/  @P4 BRA `(.L_x_297) ;  /* 0x00000000000c4947 */ /* 0x000ff20003800000 */
[----:B------:R-:W5:Y:S02]  /*a430*/  LDG.E.U8 R164, desc[UR36][R10.64+0xf0] ;  /* 0x0000f0240aa47981 */ /* 0x000f64000c1e1100 */
[----:B-----5:R-:W-:-:S05]  /*a440*/  PRMT R12, R164, 0x8880, RZ ;  /* 0x00008880a40c7816 */ /* 0x020fca00000000ff */
[----:B------:R-:W-:-:S07]  /*a450*/  IMAD R3, R12, R161, RZ ;  /* 0x000000a10c037224 */ /* 0x000fce00078e02ff */
.L_x_297:
[----:B------:R-:W-:Y:S05]  /*a460*/  BSYNC B1 ;  /* 0x0000000000017941 */ /* 0x000fea0003800000 */
.L_x_296:
[----:B---3--:R-:W-:Y:S01]  /*a470*/  @!P4 IMAD R13, R146, R160, R3 ;  /* 0x000000a0920dc224 */ /* 0x008fe200078e0203 */
[----:B------:R-:W-:Y:S04]  /*a480*/  BSSY B1, `(.L_x_298) ;  /* 0x0000006000017945 */ /* 0x000fe80003800000 */
[----:B------:R3:W-:Y:S01]  /*a490*/  @!P4 STG.E.U8 desc[UR36][R6.64+0xf0], R13 ;  /* 0x0000f00d0600c986 */ /* 0x0007e2000c101124 */
[----:B------:R-:W-:Y:S05]  /*a4a0*/  @P3 BRA `(.L_x_299) ;  /* 0x00000000000c3947 */ /* 0x000fea0003800000 */
[----:B------:R-:W5:Y:S02]  /*a4b0*/  LDG.E.U8 R164, desc[UR36][R10.64+0xf1] ;  /* 0x0000f1240aa47981 */ /* 0x000f64000c1e1100 */
[----:B-----5:R-:W-:-:S05]  /*a4c0*/  PRMT R12, R164, 0x8880, RZ ;  /* 0x00008880a40c7816 */ /* 0x020fca00000000ff */
[----:B------:R-:W-:-:S07]  /*a4d0*/  IMAD R3, R12, R161, RZ ;  /* 0x000000a10c037224 */ /* 0x000fce00078e02ff */
.L_x_299:
[----:B------:R-:W-:Y:S05]  /*a4e0*/  BSYNC B1 ;  /* 0x0000000000017941 */ /* 0x000fea0003800000 */
.L_x_298:
[----:B------:R-:W-:Y:S01]  /*a4f0*/  @!P3 IMAD R147, R147, R160, R3 ;  /* 0x000000a09393b224 */ /* 0x000fe200078e0203 */
[----:B------:R-:W-:Y:S04]  /*a500*/  BSSY B1, `(.L_x_300) ;  /* 0x0000006000017945 */ /* 0x000fe80003800000 */
[----:B------:R0:W-:Y:S01]  /*a510*/  @!P3 STG.E.U8 desc[UR36][R6.64+0xf1], R147 ;  /* 0x0000f1930600b986 */ /* 0x0001e2000c101124 */
[----:B------:R-:W-:Y:S05]  /*a520*/  @P2 BRA `(.L_x_301) ;  /* 0x00000000000c2947 */ /* 0x000fea0003800000 */
[----:B------:R-:W5:Y:S02]  /*a530*/  LDG.E.U8 R164, desc[UR36][R8.64+0xf8] ;  /* 0x0000f82408a47981 */ /* 0x000f64000c1e1100 */
[----:B-----5:R-:W-:-:S05]  /*a540*/  PRMT R12, R164, 0x8880, RZ ;  /* 0x00008880a40c7816 */ /* 0x020fca00000000ff */
[----:B------:R-:W-:-:S07]  /*a550*/  IMAD R3, R12, R161, RZ ;  /* 0x000000a10c037224 */ /* 0x000fce00078e02ff */
.L_x_301:
[----:B------:R-:W-:Y:S05]  /*a560*/  BSYNC B1 ;  /* 0x0000000000017941 */ /* 0x000fea0003800000 */
.L_x_300:
[----:B---3--:R-:W-:Y:S01]  /*a570*/  @!P2 IMAD R13, R148, R160, R3 ;  /* 0x000000a0940da224 */ /* 0x008fe200078e0203 */
[----:B------:R-:W-:Y:S04]  /*a580*/  BSSY B1, `(.L_x_302) ;  /* 0x0000006000017945 */ /* 0x000fe80003800000 */
[----:B------:R3:W-:Y:S01]  /*a590*/  @!P2 STG.E.U8 desc[UR36][R4.64+0xf8], R13 ;  /* 0x0000f80d0400a986 */ /* 0x0007e2000c101124 */
[----:B------:R-:W-:Y:S05]  /*a5a0*/  @P1 BRA `(.L_x_303) ;  /* 0x00000000000c1947 */ /* 0x000fea0003800000 */
[----:B------:R-:W5:Y:S02]  /*a5b0*/  LDG.E.U8 R164, desc[UR36][R8.64+0xf9] ;  /* 0x0000f92408a47981 */ /* 0x000f64000c1e1100 */
[----:B-----5:R-:W-:-:S05]  /*a5c0*/  PRMT R12, R164, 0x8880, RZ ;  /* 0x00008880a40c7816 */ /* 0x020fca00000000ff */
[----:B------:R-:W-:-:S07]  /*a5d0*/  IMAD R3, R12, R161, RZ ;  /* 0x000000a10c037224 */ /* 0x000fce00078e02ff */
.L_x_303:
[----:B------:R-:W-:Y:S05]  /*a5e0*/  BSYNC B1 ;  /* 0x0000000000017941 */ /* 0x000fea0003800000 */
.L_x_302:
[----:B------:R-:W-:Y:S01]  /*a5f0*/  @!P1 IMAD R149, R149, R160, R3 ;  /* 0x000000a095959224 */ /* 0x000fe200078e0203 */
[----:B------:R-:W-:Y:S04]  /*a600*/  BSSY B1, `(.L_x_304) ;  /* 0x0000006000017945 */ /* 0x000fe80003800000 */
[----:B------:R0:W-:Y:S01]  /*a610*/  @!P1 STG.E.U8 desc[UR36][R4.64+0xf9], R149 ;  /* 0x0000f99504009986 */ /* 0x0001e2000c101124 */
[----:B------:R-:W-:Y:S05]  /*a620*/  @P5 BRA `(.L_x_305) ;  /* 0x00000000000c5947 */ /* 0x000fea0003800000 */
[----:B------:R-:W0:Y:S02]  /*a630*/  LDG.E.U8 R164, desc[UR36][R10.64+0xf8] ;  /* 0x0000f8240aa47981 */ /* 0x000e24000c1e1100 */
[----:B0123--:R-:W-:-:S05]  /*a640*/  PRMT R4, R164, 0x8880, RZ ;  /* 0x00008880a4047816 */ /* 0x00ffca00000000ff */
[----:B------:R-:W-:-:S07]  /*a650*/  IMAD R3, R4, R161, RZ ;  /* 0x000000a104037224 */ /* 0x000fce00078e02ff */
.L_x_305:
[----:B------:R-:W-:Y:S05]  /*a660*/  BSYNC B1 ;  /* 0x0000000000017941 */ /* 0x000fea0003800000 */
.L_x_304:
[----:B0123--:R-:W-:Y:S01]  /*a670*/  @!P5 IMAD R5, R150, R160, R3 ;  /* 0x000000a09605d224 */ /* 0x00ffe200078e0203 */
[----:B------:R-:W-:Y:S01]  /*a680*/  ISETP.LT.OR P0, PT, R0, 0xfa, !P0 ;  /* 0x000000fa0000780c */ /* 0x000fe20004701670 */
[----:B------:R-:W-:Y:S03]  /*a690*/  BSSY B1, `(.L_x_306) ;  /* 0x0000006000017945 */ /* 0x000fe60003800000 */
[----:B------:R0:W-:Y:S09]  /*a6a0*/  @!P5 STG.E.U8 desc[UR36][R6.64+0xf8], R5 ;  /* 0x0000f8050600d986 */ /* 0x0001f2000c101124 */
[----:B------:R-:W-:Y:S05]  /*a6b0*/  @P0 BRA `(.L_x_307) ;  /* 0x00000000000c0947 */ /* 0x000fea0003800000 */
[----:B------:R-:W2:Y:S02]  /*a6c0*/  LDG.E.U8 R164, desc[UR36][R10.64+0xf9] ;  /* 0x0000f9240aa47981 */ /* 0x000ea4000c1e1100 */
[----:B--2---:R-:W-:-:S05]  /*a6d0*/  PRMT R0, R164, 0x8880, RZ ;  /* 0x00008880a4007816 */ /* 0x004fca00000000ff */
[----:B------:R-:W-:-:S07]  /*a6e0*/  IMAD R3, R0, R161, RZ ;  /* 0x000000a100037224 */ /* 0x000fce00078e02ff */
.L_x_307:
[----:B------:R-:W-:Y:S05]  /*a6f0*/  BSYNC B1 ;  /* 0x0000000000017941 */ /* 0x000fea0003800000 */
.L_x_306:
[----:B------:R-:W-:Y:S01]  /*a700*/  IMAD R3, R151, R160, R3 ;  /* 0x000000a097037224 */ /* 0x000fe200078e0203 */
[----:B------:R-:W-:Y:S06]  /*a710*/  @P0 BRA `(.L_x_308) ;  /* 0x0000001800100947 */ /* 0x000fec0003800000 */
[----:B------:R1:W-:Y:S01]  /*a720*/  STG.E.U8 desc[UR36][R6.64+0xf9], R3 ;  /* 0x0000f90306007986 */ /* 0x0003e2000c101124 */
[----:B------:R-:W-:Y:S05]  /*a730*/  BRA `(.L_x_308) ;  /* 0x0000001800087947 */ /* 0x000fea0003800000 */
.L_x_51:
[C---:B------:R-:W-:Y:S02]  /*a740*/  ISETP.GE.AND P1, PT, R156.reuse, 0x1, PT ;  /* 0x000000019c00780c */ /* 0x040fe40003f26270 */
[----:B------:R-:W-:Y:S02]  /*a750*/  ISETP.GE.AND P0, PT, R156, 0x9, PT ;  /* 0x000000099c00780c */ /* 0x000fe40003f06270 */
[C---:B------:R-:W-:Y:S02]  /*a760*/  ISETP.LT.OR P4, PT, R0.reuse, 0x1, !P1 ;  /* 0x000000010000780c */ /* 0x040fe40004f81670 */
[C---:B------:R-:W-:Y:S02]  /*a770*/  ISETP.LT.OR P3, PT, R0.reuse, 0x2, !P1 ;  /* 0x000000020000780c */ /* 0x040fe40004f61670 */
[C---:B------:R-:W-:Y:S02]  /*a780*/  ISETP.LT.OR P2, PT, R0.reuse, 0x1, !P0 ;  /* 0x000000010000780c */ /* 0x040fe40004741670 */
[----:B------:R-:W-:-:S07]  /*a790*/  ISETP.LT.OR P5, PT, R0, 0x2, !P0 ;  /* 0x000000020000780c */ /* 0x000fce00047a1670 */
[-C--:B------:R-:W-:Y:S02]  /*a7a0*/  @!P4 IMAD R3, R24, R160.reuse, RZ ;  /* 0x000000a01803c224 */ /* 0x080fe400078e02ff */
[-C--:B------:R-:W-:Y:S02]  /*a7b0*/  @!P3 IMAD R25, R25, R160.reuse, RZ ;  /* 0x000000a01919b224 */ /* 0x080fe400078e02ff */
[-C--:B------:R-:W-:Y:S01]  /*a7c0*/  @!P2 IMAD R9, R26, R160.reuse, RZ ;  /* 0x000000a01a09a224 */ /* 0x080fe200078e02ff */
[----:B------:R0:W-:Y:S01]  /*a7d0*/  @!P4 STG.E.U8 desc[UR36][R4.64], R3 ;  /* 0x000000030400c986 */ /* 0x0001e2000c101124 */
[C---:B------:R-:W-:Y:S01]  /*a7e0*/  ISETP.LT.OR P4, PT, R0.reuse, 0x9, !P1 ;  /* 0x000000090000780c */ /* 0x040fe20004f81670 */
[----:B------:R-:W-:Y:S02]  /*a7f0*/  @!P5 IMAD R27, R27, R160, RZ ;  /* 0x000000a01b1bd224 */ /* 0x000fe400078e02ff */
[----:B------:R-:W-:Y:S01]  /*a800*/  @!P3 STG.E.U8 desc[UR36][R4.64+0x1], R25 ;  /* 0x000001190400b986 */ /* 0x000fe2000c101124 */
[----:B------:R-:W-:-:S03]  /*a810*/  ISETP.LT.OR P3, PT, R0, 0xa, !P1 ;  /* 0x0000000a0000780c */ /* 0x000fc60004f61670 */
[----:B------:R1:W-:Y:S01]  /*a820*/  @!P2 STG.E.U8 desc[UR36][R6.64], R9 ;  /* 0x000000090600a986 */ /* 0x0003e2000c101124 */
[----:B------:R-:W-:-:S03]  /*a830*/  ISETP.LT.OR P2, PT, R0, 0x9, !P0 ;  /* 0x000000090000780c */ /* 0x000fc60004741670 */
[----:B------:R-:W-:Y:S01]  /*a840*/  @!P5 STG.E.U8 desc[UR36][R6.64+0x1], R27 ;  /* 0x0000011b0600d986 */ /* 0x000fe2000c101124 */
[----:B------:R-:W-:Y:S01]  /*a850*/  ISETP.LT.OR P5, PT, R0, 0xa, !P0 ;  /* 0x0000000a0000780c */ /* 0x000fe200047a1670 */
[----:B------:R-:W-:-:S04]  /*a860*/  @!P4 IMAD R11, R28, R160, RZ ;  /* 0x000000a01c0bc224 */ /* 0x000fc800078e02ff */
[-C--:B------:R-:W-:Y:S01]  /*a870*/  @!P3 IMAD R29, R29, R160.reuse, RZ ;  /* 0x000000a01d1db224 */ /* 0x080fe200078e02ff */
[----:B------:R-:W-:Y:S01]  /*a880*/  @!P4 STG.E.U8 desc[UR36][R4.64+0x8], R11 ;  /* 0x0000080b0400c986 */ /* 0x000fe2000c101124 */
[----:B------:R-:W-:Y:S02]  /*a890*/  ISETP.LT.OR P4, PT, R0, 0x11, !P1 ;  /* 0x000000110000780c */ /* 0x000fe40004f81670 */
[-C--:B0-----:R-:W-:Y:S01]  /*a8a0*/  @!P2 IMAD R3, R30, R160.reuse, RZ ;  /* 0x000000a01e03a224 */ /* 0x081fe200078e02ff */
[----:B------:R-:W-:Y:S01]  /*a8b0*/  @!P3 STG.E.U8 desc[UR36][R4.64+0x9], R29 ;  /* 0x0000091d0400b986 */ /* 0x000fe2000c101124 */
[C---:B------:R-:W-:Y:S02]  /*a8c0*/  ISETP.LT.OR P3, PT, R0.reuse, 0x12, !P1 ;  /* 0x000000120000780c */ /* 0x040fe40004f61670 */
[----:B------:R-:W-:Y:S01]  /*a8d0*/  @!P5 IMAD R31, R31, R160, RZ ;  /* 0x000000a01f1fd224 */ /* 0x000fe200078e02ff */
[----:B------:R0:W-:Y:S01]  /*a8e0*/  @!P2 STG.E.U8 desc[UR36][R6.64+0x8], R3 ;  /* 0x000008030600a986 */ /* 0x0001e2000c101124 */
[----:B------:R-:W-:-:S03]  /*a8f0*/  ISETP.LT.OR P2, PT, R0, 0x11, !P0 ;  /* 0x000000110000780c */ /* 0x000fc60004741670 */
[----:B------:R-:W-:Y:S01]  /*a900*/  @!P5 STG.E.U8 desc[UR36][R6.64+0x9], R31 ;  /* 0x0000091f0600d986 */ /* 0x000fe2000c101124 */
[----:B------:R-:W-:Y:S01]  /*a910*/  ISETP.LT.OR P5, PT, R0, 0x12, !P0 ;  /* 0x000000120000780c */ /* 0x000fe200047a1670 */
[----:B-1----:R-:W-:-:S04]  /*a920*/  @!P4 IMAD R9, R32, R160, RZ ;  /* 0x000000a02009c224 */ /* 0x002fc800078e02ff */
        /* <DEDUP_REMOVED lines=301> */
[----:B------:R1:W-:Y:S01]  /*bc00*/  @!P4 STG.E.U8 desc[UR36][R4.64+0xd8], R11 ;  /* 0x0000d80b0400c986 */ /* 0x0003e2000c101124 */
        /* <DEDUP_REMOVED lines=13> */
[-C--:B-1----:R-:W-:Y:S01]  /*bce0*/  @!P2 IMAD R11, R138, R160.reuse, RZ ;  /* 0x000000a08a0ba224 */ /* 0x082fe200078e02ff */
[----:B------:R-:W-:Y:S01]  /*bcf0*/  @!P3 STG.E.U8 desc[UR36][R4.64+0xe1], R137 ;  /* 0x0000e1890400b986 */ /* 0x000fe2000c101124 */
[C---:B------:R-:W-:Y:S02]  /*bd00*/  ISETP.LT.OR P3, PT, R0.reuse, 0xea, !P1 ;  /* 0x000000ea0000780c */ /* 0x040fe40004f61670 */
[----:B------:R-:W-:Y:S01]  /*bd10*/  @!P5 IMAD R139, R139, R160, RZ ;  /* 0x000000a08b8bd224 */ /* 0x000fe200078e02ff */
[----:B------:R1:W-:Y:S01]  /*bd20*/  @!P2 STG.E.U8 desc[UR36][R6.64+0xe0], R11 ;  /* 0x0000e00b0600a986 */ /* 0x0003e2000c101124 */
[----:B------:R-:W-:-:S03]  /*bd30*/  ISETP.LT.OR P2, PT, R0, 0xe9, !P0 ;  /* 0x000000e90000780c */ /* 0x000fc60004741670 */
[----:B------:R-:W-:Y:S01]  /*bd40*/  @!P5 STG.E.U8 desc[UR36][R6.64+0xe1], R139 ;  /* 0x0000e18b0600d986 */ /* 0x000fe2000c101124 */
[----:B------:R-:W-:Y:S01]  /*bd50*/  ISETP.LT.OR P5, PT, R0, 0xea, !P0 ;  /* 0x000000ea0000780c */ /* 0x000fe200047a1670 */
[----:B0-----:R-:W-:-:S04]  /*bd60*/  @!P4 IMAD R3, R140, R160, RZ ;  /* 0x000000a08c03c224 */ /* 0x001fc800078e02ff */
[-C--:B------:R-:W-:Y:S01]  /*bd70*/  @!P3 IMAD R141, R141, R160.reuse, RZ ;  /* 0x000000a08d8db224 */ /* 0x080fe200078e02ff */
[----:B------:R0:W-:Y:S01]  /*bd80*/  @!P4 STG.E.U8 desc[UR36][R4.64+0xe8], R3 ;  /* 0x0000e8030400c986 */ /* 0x0001e2000c101124 */
[----:B------:R-:W-:Y:S02]  /*bd90*/  ISETP.LT.OR P4, PT, R0, 0xf2, !P1 ;  /* 0x000000f20000780c */ /* 0x000fe40004f81670 */
[-C--:B--2---:R-:W-:Y:S01]  /*bda0*/  @!P2 IMAD R9, R142, R160.reuse, RZ ;  /* 0x000000a08e09a224 */ /* 0x084fe200078e02ff */
[----:B------:R-:W-:Y:S01]  /*bdb0*/  @!P3 STG.E.U8 desc[UR36][R4.64+0xe9], R141 ;  /* 0x0000e98d0400b986 */ /* 0x000fe2000c101124 */
[C---:B------:R-:W-:Y:S02]  /*bdc0*/  ISETP.LT.OR P3, PT, R0.reuse, 0xf1, !P1 ;  /* 0x000000f10000780c */ /* 0x040fe40004f61670 */
[----:B------:R-:W-:Y:S01]  /*bdd0*/  @!P5 IMAD R143, R143, R160, RZ ;  /* 0x000000a08f8fd224 */ /* 0x000fe200078e02ff */
[----:B------:R-:W-:Y:S01]  /*bde0*/  @!P2 STG.E.U8 desc[UR36][R6.64+0xe8], R9 ;  /* 0x0000e8090600a986 */ /* 0x000fe2000c101124 */
[----:B------:R-:W-:-:S03]  /*bdf0*/  ISETP.LT.OR P2, PT, R0, 0xf1, !P0 ;  /* 0x000000f10000780c */ /* 0x000fc60004741670 */
[----:B------:R-:W-:Y:S01]  /*be00*/  @!P5 STG.E.U8 desc[UR36][R6.64+0xe9], R143 ;  /* 0x0000e98f0600d986 */ /* 0x000fe2000c101124 */
[----:B------:R-:W-:Y:S01]  /*be10*/  ISETP.LT.OR P5, PT, R0, 0xf9, !P0 ;  /* 0x000000f90000780c */ /* 0x000fe200047a1670 */
[----:B------:R-:W-:-:S04]  /*be20*/  @!P4 IMAD R145, R145, R160, RZ ;  /* 0x000000a09191c224 */ /* 0x000fc800078e02ff */
[-C--:B-1----:R-:W-:Y:S01]  /*be30*/  @!P3 IMAD R11, R144, R160.reuse, RZ ;  /* 0x000000a0900bb224 */ /* 0x082fe200078e02ff */
[----:B------:R-:W-:Y:S01]  /*be40*/  @!P4 STG.E.U8 desc[UR36][R4.64+0xf1], R145 ;  /* 0x0000f1910400c986 */ /* 0x000fe2000c101124 */
[C---:B------:R-:W-:Y:S02]  /*be50*/  ISETP.LT.OR P4, PT, R0.reuse, 0xf2, !P0 ;  /* 0x000000f20000780c */ /* 0x040fe40004781670 */
[C---:B------:R-:W-:Y:S01]  /*be60*/  ISETP.LT.OR P0, PT, R0.reuse, 0xfa, !P0 ;  /* 0x000000fa0000780c */ /* 0x040fe20004701670 */
[----:B------:R1:W-:Y:S01]  /*be70*/  @!P3 STG.E.U8 desc[UR36][R4.64+0xf0], R11 ;  /* 0x0000f00b0400b986 */ /* 0x0003e2000c101124 */
[----:B------:R-:W-:Y:S01]  /*be80*/  ISETP.LT.OR P3, PT, R0, 0xf9, !P1 ;  /* 0x000000f90000780c */ /* 0x000fe20004f61670 */
[----:B0-----:R-:W-:Y:S01]  /*be90*/  @!P2 IMAD R3, R146, R160, RZ ;  /* 0x000000a09203a224 */ /* 0x001fe200078e02ff */
[----:B------:R-:W-:-:S04]  /*bea0*/  ISETP.LT.OR P1, PT, R0, 0xfa, !P1 ;  /* 0x000000fa0000780c */ /* 0x000fc80004f21670 */
[----:B------:R2:W-:Y:S03]  /*beb0*/  @!P2 STG.E.U8 desc[UR36][R6.64+0xf0], R3 ;  /* 0x0000f0030600a986 */ /* 0x0005e6000c101124 */
[-C--:B------:R-:W-:Y:S02]  /*bec0*/  @!P4 IMAD R147, R147, R160.reuse, RZ ;  /* 0x000000a09393c224 */ /* 0x080fe400078e02ff */
[-C--:B-1----:R-:W-:Y:S02]  /*bed0*/  @!P5 IMAD R11, R150, R160.reuse, RZ ;  /* 0x000000a0960bd224 */ /* 0x082fe400078e02ff */
[-C--:B------:R-:W-:Y:S01]  /*bee0*/  @!P3 IMAD R9, R148, R160.reuse, RZ ;  /* 0x000000a09409b224 */ /* 0x080fe200078e02ff */
[----:B------:R2:W-:Y:S01]  /*bef0*/  @!P4 STG.E.U8 desc[UR36][R6.64+0xf1], R147 ;  /* 0x0000f1930600c986 */ /* 0x0005e2000c101124 */
[-C--:B------:R-:W-:Y:S02]  /*bf00*/  @!P1 IMAD R149, R149, R160.reuse, RZ ;  /* 0x000000a095959224 */ /* 0x080fe400078e02ff */
[----:B------:R-:W-:Y:S01]  /*bf10*/  @!P0 IMAD R151, R151, R160, RZ ;  /* 0x000000a097978224 */ /* 0x000fe200078e02ff */
[----:B------:R2:W-:Y:S04]  /*bf20*/  @!P3 STG.E.U8 desc[UR36][R4.64+0xf8], R9 ;  /* 0x0000f8090400b986 */ /* 0x0005e8000c101124 */
[----:B------:R2:W-:Y:S04]  /*bf30*/  @!P1 STG.E.U8 desc[UR36][R4.64+0xf9], R149 ;  /* 0x0000f99504009986 */ /* 0x0005e8000c101124 */
[----:B------:R2:W-:Y:S04]  /*bf40*/  @!P5 STG.E.U8 desc[UR36][R6.64+0xf8], R11 ;  /* 0x0000f80b0600d986 */ /* 0x0005e8000c101124 */
[----:B------:R2:W-:Y:S02]  /*bf50*/  @!P0 STG.E.U8 desc[UR36][R6.64+0xf9], R151 ;  /* 0x0000f99706008986 */ /* 0x0005e4000c101124 */
.L_x_308:
[----:B------:R-:W-:Y:S05]  /*bf60*/  BSYNC B0 ;  /* 0x0000000000007941 */ /* 0x000fea0003800000 */
.L_x_50:
[----:B------:R-:W-:Y:S01]  /*bf70*/  ULDC UR4, c[0x0][0xc] ;  /* 0x0000030000047ab9 */ /* 0x000fe20000000800 */
[----:B------:R-:W-:Y:S01]  /*bf80*/  ULDC UR5, c[0x0][0x10] ;  /* 0x0000040000057ab9 */ /* 0x000fe20000000800 */
[----:B-12---:R-:W1:Y:S01]  /*bf90*/  LDC R3, c[0x0][0x14] ;  /* 0x00000500ff037b82 */ /* 0x006e620000000800 */
[----:B------:R-:W-:Y:S01]  /*bfa0*/  UIMAD.WIDE.U32 UR4, UR4, UR5, URZ ;  /* 0x00000005040472a5 */ /* 0x000fe2000f8e003f */
[----:B------:R-:W-:Y:S01]  /*bfb0*/  PRMT R0, RZ, 0x7610, R0 ;  /* 0x00007610ff007816 */ /* 0x000fe20000000000 */
[----:B------:R-:W-:Y:S01]  /*bfc0*/  UMOV UR43, 0xffffffff ;  /* 0xffffffff002b7882 */ /* 0x000fe20000000000 */
[----:B------:R-:W-:-:S03]  /*bfd0*/  IMAD.MOV.U32 R22, RZ, RZ, -0x1 ;  /* 0xffffffffff167424 */ /* 0x000fc600078e00ff */
[----:B-1----:R-:W-:-:S04]  /*bfe0*/  IMAD.WIDE.U32 R16, R3, UR4, R16 ;  /* 0x0000000403107c25 */ /* 0x002fc8000f8e0010 */
[----:B------:R-:W-:Y:S01]  /*bff0*/  IMAD R3, R3, UR5, RZ ;  /* 0x0000000503037c24 */ /* 0x000fe2000f8e02ff */
[----:B------:R-:W-:Y:S02]  /*c000*/  ULDC.64 UR4, c[0x0][0x650] ;  /* 0x0001940000047ab9 */ /* 0x000fe40000000a00 */
[----:B------:R-:W-:Y:S01]  /*c010*/  ISETP.GE.U32.AND P0, PT, R16, UR4, PT ;  /* 0x0000000410007c0c */ /* 0x000fe2000bf06070 */
[----:B------:R-:W-:-:S05]  /*c020*/  IMAD.IADD R17, R17, 0x1, R3 ;  /* 0x0000000111117824 */ /* 0x000fca00078e0203 */
[----:B------:R-:W-:-:S13]  /*c030*/  ISETP.GE.U32.AND.EX P0, PT, R17, UR5, PT, P0 ;  /* 0x0000000511007c0c */ /* 0x000fda000bf06100 */
[----:B------:R-:W-:Y:S05]  /*c040*/  @P0 BRA `(.L_x_309) ;  /* 0x0000000400680947 */ /* 0x000fea0003800000 */
[----:B------:R-:W1:Y:S01]  /*c050*/  S2R R12, SR_CTAID.X ;  /* 0x00000000000c7919 */ /* 0x000e620000002500 */
[----:B------:R-:W2:Y:S01]  /*c060*/  LDC.64 R10, c[0x0][0x628] ;  /* 0x00018a00ff0a7b82 */ /* 0x000ea20000000a00 */
[----:B------:R-:W-:Y:S01]  /*c070*/  ULDC UR4, c[0x0][0x150] ;  /* 0x0000540000047ab9 */ /* 0x000fe20000000800 */
[----:B------:R-:W-:Y:S01]  /*c080*/  IMAD.MOV.U32 R8, RZ, RZ, R16 ;  /* 0x000000ffff087224 */ /* 0x000fe200078e0010 */
[----:B------:R-:W3:Y:S01]  /*c090*/  S2R R20, SR_CTAID.Y ;  /* 0x0000000000147919 */ /* 0x000ee20000002600 */
[----:B------:R-:W-:-:S04]  /*c0a0*/  IMAD.MOV.U32 R9, RZ, RZ, R17 ;  /* 0x000000ffff097224 */ /* 0x000fc800078e0011 */
[----:B------:R-:W0:Y:S08]  /*c0b0*/  LDC R21, c[0x0][0x144] ;  /* 0x00005100ff157b82 */ /* 0x000e300000000800 */
[----:B------:R-:W0:Y:S08]  /*c0c0*/  LDC R0, c[0x0][0x630] ;  /* 0x00018c00ff007b82 */ /* 0x000e300000000800 */
[----:B------:R-:W0:Y:S01]  /*c0d0*/  LDC.64 R14, c[0x0][0x620] ;  /* 0x00018800ff0e7b82 */ /* 0x000e220000000a00 */
[----:B--2---:R-:W-:-:S04]  /*c0e0*/  ISETP.NE.U32.AND P0, PT, R10, RZ, PT ;  /* 0x000000ff0a00720c */ /* 0x004fc80003f05070 */
[----:B------:R-:W-:Y:S02]  /*c0f0*/  ISETP.NE.AND.EX P0, PT, R11, RZ, PT, P0 ;  /* 0x000000ff0b00720c */ /* 0x000fe40003f05300 */
[----:B-1----:R-:W-:-:S05]  /*c100*/  I2FP.F32.U32 R3, R12 ;  /* 0x0000000c00037245 */ /* 0x002fca0000201000 */
[----:B------:R-:W-:-:S04]  /*c110*/  FMUL R3, R3, UR4 ;  /* 0x0000000403037c20 */ /* 0x000fc80008400000 */
[----:B------:R1:W2:Y:S02]  /*c120*/  F2I.U32.TRUNC.NTZ R19, R3 ;  /* 0x0000000300137305 */ /* 0x0002a4000020f000 */
[----:B---3--:R-:W-:Y:S05]  /*c130*/  @!P0 BRA `(.L_x_310) ;  /* 0x0000000000288947 */ /* 0x008fea0003800000 */
[----:B-1----:R-:W1:Y:S02]  /*c140*/  LDC R3, c[0x0][0x634] ;  /* 0x00018d00ff037b82 */ /* 0x002e640000000800 */
[----:B-1----:R-:W-:-:S05]  /*c150*/  IADD3 R3, P0, R16, R3, RZ ;  /* 0x0000000310037210 */ /* 0x002fca0007f1e0ff */
[----:B------:R-:W-:-:S04]  /*c160*/  IMAD.X R13, RZ, RZ, R17, P0 ;  /* 0x000000ffff0d7224 */ /* 0x000fc800000e0611 */
[----:B0-----:R-:W-:-:S04]  /*c170*/  IMAD.WIDE.U32 R4, R13, R10, RZ ;  /* 0x0000000a0d047225 */ /* 0x001fc800078e00ff */
[----:B----4-:R-:W-:-:S04]  /*c180*/  IMAD.WIDE.U32 R6, P0, R3, R11, R4 ;  /* 0x0000000b03067225 */ /* 0x010fc80007800004 */
[----:B------:R-:W-:-:S04]  /*c190*/  IMAD.WIDE.U32 R4, R3, R10, RZ ;  /* 0x0000000a03047225 */ /* 0x000fc800078e00ff */
[----:B------:R-:W-:Y:S01]  /*c1a0*/  IMAD.X R9, RZ, RZ, RZ, P0 ;  /* 0x000000ffff097224 */ /* 0x000fe200000e06ff */
[----:B------:R-:W-:Y:S01]  /*c1b0*/  IADD3 RZ, P0, R5, R6, RZ ;  /* 0x0000000605ff7210 */ /* 0x000fe20007f1e0ff */
[----:B------:R-:W-:-:S04]  /*c1c0*/  IMAD.MOV.U32 R8, RZ, RZ, R7 ;  /* 0x000000ffff087224 */ /* 0x000fc800078e0007 */
[----:B------:R-:W-:-:S08]  /*c1d0*/  IMAD.WIDE.U32.X R8, R13, R11, R8, P0 ;  /* 0x0000000b0d087225 */ /* 0x000fd000000e0408 */
.L_x_310:
[----:B----4-:R-:W3:Y:S01]  /*c1e0*/  LDC.64 R26, c[0x0][0x640] ;  /* 0x00019000ff1a7b82 */ /* 0x010ee20000000a00 */
[-C--:B0-----:R-:W-:Y:S01]  /*c1f0*/  SHF.R.U64 R29, R8, R0.reuse, R9 ;  /* 0x00000000081d7219 */ /* 0x081fe20000001209 */
[----:B--2---:R-:W-:Y:S01]  /*c200*/  IMAD.MOV R19, RZ, RZ, -R19 ;  /* 0x000000ffff137224 */ /* 0x004fe200078e0a13 */
[----:B------:R-:W-:Y:S01]  /*c210*/  SHF.R.U32.HI R0, RZ, R0, R9 ;  /* 0x00000000ff007219 */ /* 0x000fe20000011609 */
[----:B------:R-:W-:Y:S01]  /*c220*/  ULDC UR4, c[0x0][0x154] ;  /* 0x0000550000047ab9 */ /* 0x000fe20000000800 */
[----:B-1----:R-:W-:Y:S01]  /*c230*/  IADD3 R3, P0, RZ, -R29, RZ ;  /* 0x8000001dff037210 */ /* 0x002fe20007f1e0ff */
[----:B------:R-:W-:Y:S02]  /*c240*/  IMAD R22, R21, R19, R12 ;  /* 0x0000001315167224 */ /* 0x000fe400078e020c */
[----:B------:R-:W0:Y:S01]  /*c250*/  LDC R6, c[0x0][0x618] ;  /* 0x00018600ff067b82 */ /* 0x000e220000000800 */
[----:B------:R-:W-:Y:S02]  /*c260*/  IMAD.MOV.U32 R7, RZ, RZ, 0x1 ;  /* 0x00000001ff077424 */ /* 0x000fe400078e00ff */
[----:B------:R-:W-:-:S04]  /*c270*/  IMAD.X R5, RZ, RZ, ~R0, P0 ;  /* 0x000000ffff057224 */ /* 0x000fc800000e0e00 */
[-C--:B------:R-:W-:Y:S01]  /*c280*/  IMAD R0, R5, R14.reuse, RZ ;  /* 0x0000000e05007224 */ /* 0x080fe200078e02ff */
[----:B------:R-:W1:Y:S01]  /*c290*/  LDC R8, c[0x0][0x608] ;  /* 0x00018200ff087b82 */ /* 0x000e620000000800 */
[----:B------:R-:W-:-:S04]  /*c2a0*/  IMAD.WIDE.U32 R4, R3, R14, R16 ;  /* 0x0000000e03047225 */ /* 0x000fc800078e0010 */
[----:B------:R-:W-:Y:S01]  /*c2b0*/  IMAD R3, R3, R15, R0 ;  /* 0x0000000f03037224 */ /* 0x000fe200078e0200 */
[----:B------:R-:W-:Y:S02]  /*c2c0*/  I2FP.F32.U32 R0, R20 ;  /* 0x0000001400007245 */ /* 0x000fe40000201000 */
[----:B------:R-:W2:Y:S01]  /*c2d0*/  LDC R24, c[0x0][0x658] ;  /* 0x00019600ff187b82 */ /* 0x000ea20000000800 */
[----:B------:R-:W-:Y:S01]  /*c2e0*/  IMAD.IADD R3, R5, 0x1, R3 ;  /* 0x0000000105037824 */ /* 0x000fe200078e0203 */
[----:B---3--:R-:W-:Y:S01]  /*c2f0*/  ISETP.NE.U32.AND P0, PT, R26, RZ, PT ;  /* 0x000000ff1a00720c */ /* 0x008fe20003f05070 */
[----:B------:R-:W-:Y:S01]  /*c300*/  FMUL R0, R0, UR4 ;  /* 0x0000000400007c20 */ /* 0x000fe20008400000 */
[----:B------:R-:W-:Y:S02]  /*c310*/  IMAD.MOV.U32 R5, RZ, RZ, -0x1 ;  /* 0xffffffffff057424 */ /* 0x000fe400078e00ff */
[----:B------:R-:W-:Y:S01]  /*c320*/  ISETP.NE.AND.EX P0, PT, R27, RZ, PT, P0 ;  /* 0x000000ff1b00720c */ /* 0x000fe20003f05300 */
[----:B------:R3:W4:Y:S01]  /*c330*/  F2I.U32.TRUNC.NTZ R13, R0 ;  /* 0x00000000000d7305 */ /* 0x000722000020f000 */
[----:B------:R-:W3:Y:S01]  /*c340*/  LDC R15, c[0x0][0x148] ;  /* 0x00005200ff0f7b82 */ /* 0x000ee20000000800 */
[----:B0-----:R-:W-:-:S02]  /*c350*/  SHF.R.U64 R12, R4, R6, R3 ;  /* 0x00000006040c7219 */ /* 0x001fc40000001203 */
[----:B------:R-:W-:-:S05]  /*c360*/  SHF.R.U32.HI R3, RZ, R6, R3 ;  /* 0x00000006ff037219 */ /* 0x000fca0000011603 */
[----:B------:R-:W0:Y:S01]  /*c370*/  LDC R19, c[0x0][0x600] ;  /* 0x00018000ff137b82 */ /* 0x000e220000000800 */
[-CC-:B-1----:R-:W-:Y:S02]  /*c380*/  SHF.R.U64 R10, R12, R8.reuse, R3.reuse ;  /* 0x000000080c0a7219 */ /* 0x182fe40000001203 */
[----:B------:R-:W-:-:S05]  /*c390*/  SHF.R.U32.HI R3, RZ, R8, R3 ;  /* 0x00000008ff037219 */ /* 0x000fca0000011603 */
[----:B------:R-:W1:Y:S01]  /*c3a0*/  LDC R21, c[0x0][0x648] ;  /* 0x00019200ff157b82 */ /* 0x000e620000000800 */
[-C--:B--2---:R-:W-:Y:S02]  /*c3b0*/  SHF.L.U32 R4, R5, R24.reuse, RZ ;  /* 0x0000001805047219 */ /* 0x084fe400000006ff */
[-CC-:B------:R-:W-:Y:S02]  /*c3c0*/  SHF.R.U64 R14, R10, R24.reuse, R3.reuse ;  /* 0x000000180a0e7219 */ /* 0x180fe40000001203 */
[----:B------:R-:W-:Y:S02]  /*c3d0*/  SHF.R.U32.HI R5, RZ, R24, R3 ;  /* 0x00000018ff057219 */ /* 0x000fe40000011603 */
[----:B------:R-:W-:Y:S01]  /*c3e0*/  LOP3.LUT R23, RZ, R4, RZ, 0x33, !PT ;  /* 0x00000004ff177212 */ /* 0x000fe200078e33ff */
[----:B------:R-:W2:Y:S01]  /*c3f0*/  LDC R25, c[0x0][0x638] ;  /* 0x00018e00ff197b82 */ /* 0x000ea20000000800 */
[----:B------:R-:W-:Y:S01]  /*c400*/  SHF.L.U32 R24, R7, R24, RZ ;  /* 0x0000001807187219 */ /* 0x000fe200000006ff */
[----:B------:R-:W-:-:S06]  /*c410*/  IMAD.MOV.U32 R4, RZ, RZ, R14 ;  /* 0x000000ffff047224 */ /* 0x000fcc00078e000e */
[----:B------:R-:W0:Y:S01]  /*c420*/  LDC R28, c[0x0][0x610] ;  /* 0x00018400ff1c7b82 */ /* 0x000e220000000800 */
[----:B----4-:R-:W-:Y:S05]  /*c430*/  @!P0 BRA `(.L_x_311) ;  /* 0x0000000000288947 */ /* 0x010fea0003800000 */
[----:B------:R-:W4:Y:S02]  /*c440*/  LDC R3, c[0x0][0x64c] ;  /* 0x00019300ff037b82 */ /* 0x000f240000000800 */
[----:B----4-:R-:W-:-:S05]  /*c450*/  IADD3 R3, P0, R14, R3, RZ ;  /* 0x000000030e037210 */ /* 0x010fca0007f1e0ff */
        /* <DEDUP_REMOVED lines=8> */
.L_x_311:
[----:B------:R-:W-:Y:S01]  /*c4e0*/  ISETP.NE.AND P0, PT, R2, 0x1, PT ;  /* 0x000000010200780c */ /* 0x000fe20003f05270 */
[----:B------:R-:W-:Y:S01]  /*c4f0*/  IMAD.MOV R13, RZ, RZ, -R13 ;  /* 0x000000ffff0d7224 */ /* 0x000fe200078e0a0d */
[----:B-1-3--:R-:W-:Y:S01]  /*c500*/  SHF.R.U64 R0, R4, R21, R5 ;  /* 0x0000001504007219 */ /* 0x00afe20000001205 */
[----:B0-----:R-:W-:Y:S01]  /*c510*/  VIADD R5, R19, 0xffffffff ;  /* 0xffffffff13057836 */ /* 0x001fe20000000000 */
[----:B------:R-:W-:Y:S02]  /*c520*/  LOP3.LUT R23, R10, R23, RZ, 0xc0, !PT ;  /* 0x000000170a177212 */ /* 0x000fe400078ec0ff */
[----:B------:R-:W-:Y:S01]  /*c530*/  R2UR UR43, R29 ;  /* 0x000000001d2b72ca */ /* 0x000fe200000e0000 */
[----:B------:R-:W-:Y:S01]  /*c540*/  IMAD.MOV R3, RZ, RZ, -R0 ;  /* 0x000000ffff037224 */ /* 0x000fe200078e0a00 */
[----:B------:R-:W-:Y:S01]  /*c550*/  LOP3.LUT R5, R12, R5, RZ, 0xc0, !PT ;  /* 0x000000050c057212 */ /* 0x000fe200078ec0ff */
[----:B------:R-:W-:Y:S02]  /*c560*/  IMAD R23, R24, R0, R23 ;  /* 0x0000000018177224 */ /* 0x000fe400078e0217 */
[----:B--2---:R-:W-:-:S02]  /*c570*/  IMAD R0, R3, R25, R14 ;  /* 0x0000001903007224 */ /* 0x004fc400078e020e */
[----:B------:R-:W-:Y:S02]  /*c580*/  @P0 IMAD R22, R15, R13, R20 ;  /* 0x0000000d0f160224 */ /* 0x000fe400078e0214 */
[----:B------:R-:W-:Y:S02]  /*c590*/  IMAD R0, R0, R19, R5 ;  /* 0x0000001300007224 */ /* 0x000fe400078e0205 */
[----:B------:R-:W-:Y:S02]  /*c5a0*/  IMAD R23, R23, R28, R22 ;  /* 0x0000001c17177224 */ /* 0x000fe400078e0216 */
[----:B------:R-:W-:-:S03]  /*c5b0*/  IMAD.MOV.U32 R3, RZ, RZ, 0x1 ;  /* 0x00000001ff037424 */ /* 0x000fc600078e00ff */
[----:B------:R-:W-:Y:S02]  /*c5c0*/  SEL R22, R0, R23, !P0 ;  /* 0x0000001700167207 */ /* 0x000fe40004000000 */
[----:B------:R-:W-:Y:S02]  /*c5d0*/  SEL R23, R23, R0, !P0 ;  /* 0x0000000017177207 */ /* 0x000fe40004000000 */
[----:B------:R-:W-:-:S07]  /*c5e0*/  PRMT R0, R3, 0x7610, R0 ;  /* 0x0000761003007816 */ /* 0x000fce0000000000 */
.L_x_309:
[----:B------:R-:W-:-:S13]  /*c5f0*/  LOP3.LUT P0, RZ, R0, 0xff, RZ, 0xc0, !PT ;  /* 0x000000ff00ff7812 */ /* 0x000fda000780c0ff */
[----:B------:R-:W-:Y:S05]  /*c600*/  @P0 BRA `(.L_x_312) ;  /* 0xffffff4800640947 */ /* 0x000fea000383ffff */
[----:B------:R-:W-:Y:S05]  /*c610*/  EXIT ;  /* 0x000000000000794d */ /* 0x000fea0003800000 */
.L_x_3:
[----:B0-----:R-:W-:Y:S01]  /*c620*/  ULDC.64 UR4, c[0x0][0x650] ;  /* 0x0001940000047ab9 */ /* 0x001fe20000000a00 */
[----:B------:R-:W-:Y:S01]  /*c630*/  PRMT R3, RZ, 0x7610, R3 ;  /* 0x00007610ff037816 */ /* 0x000fe20000000003 */
[----:B------:R-:W-:Y:S01]  /*c640*/  IMAD.MOV.U32 R19, RZ, RZ, -0x1 ;  /* 0xffffffffff137424 */ /* 0x000fe200078e00ff */
[----:B------:R-:W-:Y:S01]  /*c650*/  ISETP.GE.U32.AND P0, PT, R16, UR4, PT ;  /* 0x0000000410007c0c */ /* 0x000fe2000bf06070 */
[----:B------:R-:W-:Y:S02]  /*c660*/  IMAD.MOV.U32 R22, RZ, RZ, -0x1 ;  /* 0xffffffffff167424 */ /* 0x000fe400078e00ff */
        /* <DEDUP_REMOVED lines=21> */
.L_x_314:
        /* <DEDUP_REMOVED lines=17> */
[----:B------:R-:W-:-:S03]  /*c8d0*/  IMAD.MOV.U32 R7, RZ, RZ, 0x1 ;  /* 0x00000001ff077424 */ /* 0x000fc600078e00ff */
[----:B0-----:R-:W-:Y:S02]  /*c8e0*/  SHF.R.U64 R10, R6, R12, R3 ;  /* 0x0000000c060a7219 */ /* 0x001fe40000001203 */
[----:B------:R-:W-:Y:S02]  /*c8f0*/  I2FP.F32.U32 R6, R0 ;  /* 0x0000000000067245 */ /* 0x000fe40000201000 */
[----:B------:R-:W0:Y:S01]  /*c900*/  LDC R8, c[0x0][0x658] ;  /* 0x00019600ff087b82 */ /* 0x000e220000000800 */
[----:B-1----:R-:W-:Y:S01]  /*c910*/  ISETP.NE.U32.AND P0, PT, R24, RZ, PT ;  /* 0x000000ff1800720c */ /* 0x002fe20003f05070 */
[----:B---3--:R-:W-:Y:S02]  /*c920*/  IMAD.MOV R5, RZ, RZ, -R9 ;  /* 0x000000ffff057224 */ /* 0x008fe400078e0a09 */
[----:B------:R-:W-:Y:S01]  /*c930*/  FMUL R6, R6, UR4 ;  /* 0x0000000406067c20 */ /* 0x000fe20008400000 */
[----:B------:R-:W-:Y:S02]  /*c940*/  SHF.R.U32.HI R3, RZ, R12, R3 ;  /* 0x0000000cff037219 */ /* 0x000fe40000011603 */
[----:B------:R-:W-:Y:S01]  /*c950*/  ISETP.NE.AND.EX P0, PT, R25, RZ, PT, P0 ;  /* 0x000000ff1900720c */ /* 0x000fe20003f05300 */
[----:B------:R1:W3:Y:S01]  /*c960*/  F2I.U32.TRUNC.NTZ R13, R6 ;  /* 0x00000006000d7305 */ /* 0x0002e2000020f000 */
[----:B------:R-:W1:Y:S01]  /*c970*/  LDC R15, c[0x0][0x148] ;  /* 0x00005200ff0f7b82 */ /* 0x000e620000000800 */
[----:B--2---:R-:W-:-:S02]  /*c980*/  IMAD R22, R11, R5, R4 ;  /* 0x000000050b167224 */ /* 0x004fc400078e0204 */
[----:B------:R-:W-:-:S05]  /*c990*/  IMAD.MOV.U32 R5, RZ, RZ, -0x1 ;  /* 0xffffffffff057424 */ /* 0x000fca00078e00ff */
[----:B------:R-:W2:Y:S01]  /*c9a0*/  LDC R20, c[0x0][0x600] ;  /* 0x00018000ff147b82 */ /* 0x000ea20000000800 */
[-CC-:B----4-:R-:W-:Y:S02]  /*c9b0*/  SHF.R.U64 R12, R10, R14.reuse, R3.reuse ;  /* 0x0000000e0a0c7219 */ /* 0x190fe40000001203 */
[----:B------:R-:W-:-:S05]  /*c9c0*/  SHF.R.U32.HI R3, RZ, R14, R3 ;  /* 0x0000000eff037219 */ /* 0x000fca0000011603 */
[----:B------:R-:W4:Y:S01]  /*c9d0*/  LDC R19, c[0x0][0x648] ;  /* 0x00019200ff137b82 */ /* 0x000f220000000800 */
[-C--:B0-----:R-:W-:Y:S02]  /*c9e0*/  SHF.L.U32 R4, R5, R8.reuse, RZ ;  /* 0x0000000805047219 */ /* 0x081fe400000006ff */
[--C-:B------:R-:W-:Y:S02]  /*c9f0*/  SHF.R.U64 R14, R12, R8, R3.reuse ;  /* 0x000000080c0e7219 */ /* 0x100fe40000001203 */
[----:B------:R-:W-:Y:S02]  /*ca00*/  LOP3.LUT R27, RZ, R4, RZ, 0x33, !PT ;  /* 0x00000004ff1b7212 */ /* 0x000fe400078e33ff */
[-C--:B------:R-:W-:Y:S01]  /*ca10*/  SHF.R.U32.HI R5, RZ, R8.reuse, R3 ;  /* 0x00000008ff057219 */ /* 0x080fe20000011603 */
[----:B------:R-:W0:Y:S01]  /*ca20*/  LDC R21, c[0x0][0x638] ;  /* 0x00018e00ff157b82 */ /* 0x000e220000000800 */
[----:B------:R-:W-:Y:S01]  /*ca30*/  SHF.L.U32 R26, R7, R8, RZ ;  /* 0x00000008071a7219 */ /* 0x000fe200000006ff */
[----:B------:R-:W-:-:S06]  /*ca40*/  IMAD.MOV.U32 R4, RZ, RZ, R14 ;  /* 0x000000ffff047224 */ /* 0x000fcc00078e000e */
[----:B------:R-:W0:Y:S01]  /*ca50*/  LDC R28, c[0x0][0x610] ;  /* 0x00018400ff1c7b82 */ /* 0x000e220000000800 */
[----:B-1-3--:R-:W-:Y:S05]  /*ca60*/  @!P0 BRA `(.L_x_315) ;  /* 0x0000000000288947 */ /* 0x00afea0003800000 */
[----:B------:R-:W1:Y:S02]  /*ca70*/  LDC R3, c[0x0][0x64c] ;  /* 0x00019300ff037b82 */ /* 0x000e640000000800 */
[----:B-1----:R-:W-:-:S05]  /*ca80*/  IADD3 R3, P0, R14, R3, RZ ;  /* 0x000000030e037210 */ /* 0x002fca0007f1e0ff */
        /* <DEDUP_REMOVED lines=8> */
.L_x_315:
[----:B------:R-:W-:Y:S01]  /*cb10*/  ISETP.NE.AND P0, PT, R2, 0x1, PT ;  /* 0x000000010200780c */ /* 0x000fe20003f05270 */
[----:B--2---:R-:W-:Y:S01]  /*cb20*/  VIADD R7, R20, 0xffffffff ;  /* 0xffffffff14077836 */ /* 0x004fe20000000000 */
[----:B----4-:R-:W-:Y:S01]  /*cb30*/  SHF.R.U64 R4, R4, R19, R5 ;  /* 0x0000001304047219 */ /* 0x010fe20000001205 */
[----:B------:R-:W-:Y:S01]  /*cb40*/  IMAD.MOV R13, RZ, RZ, -R13 ;  /* 0x000000ffff0d7224 */ /* 0x000fe200078e0a0d */
[----:B------:R-:W-:Y:S02]  /*cb50*/  LOP3.LUT R3, R12, R27, RZ, 0xc0, !PT ;  /* 0x0000001b0c037212 */ /* 0x000fe400078ec0ff */
[----:B------:R-:W-:Y:S01]  /*cb60*/  LOP3.LUT R7, R10, R7, RZ, 0xc0, !PT ;  /* 0x000000070a077212 */ /* 0x000fe200078ec0ff */
[----:B------:R-:W-:Y:S02]  /*cb70*/  IMAD.MOV R5, RZ, RZ, -R4 ;  /* 0x000000ffff057224 */ /* 0x000fe400078e0a04 */
[----:B------:R-:W-:-:S04]  /*cb80*/  IMAD R3, R26, R4, R3 ;  /* 0x000000041a037224 */ /* 0x000fc800078e0203 */
[----:B------:R-:W-:Y:S02]  /*cb90*/  @P0 IMAD R22, R15, R13, R0 ;  /* 0x0000000d0f160224 */ /* 0x000fe400078e0200 */
[----:B0-----:R-:W-:Y:S02]  /*cba0*/  IMAD R0, R5, R21, R14 ;  /* 0x0000001505007224 */ /* 0x001fe400078e020e */
[----:B------:R-:W-:Y:S02]  /*cbb0*/  IMAD R19, R3, R28, R22 ;  /* 0x0000001c03137224 */ /* 0x000fe400078e0216 */
[----:B------:R-:W-:Y:S02]  /*cbc0*/  IMAD R0, R0, R20, R7 ;  /* 0x0000001400007224 */ /* 0x000fe400078e0207 */
[----:B------:R-:W-:-:S03]  /*cbd0*/  IMAD.MOV.U32 R3, RZ, RZ, 0x1 ;  /* 0x00000001ff037424 */ /* 0x000fc600078e00ff */
[----:B------:R-:W-:Y:S02]  /*cbe0*/  SEL R22, R0, R19, !P0 ;  /* 0x0000001300167207 */ /* 0x000fe40004000000 */
[----:B------:R-:W-:-:S07]  /*cbf0*/  SEL R19, R19, R0, !P0 ;  /* 0x0000000013137207 */ /* 0x000fce0004000000 */
.L_x_313:
[----:B------:R-:W-:-:S08]  /*cc00*/  NOP ;  /* 0x0000000000007918 */ /* 0x000fd00000000000 */
[----:B------:R-:W0:-:S00]  /*cc10*/  USETMAXREG.DEALLOC.CTAPOOL 0x28 ;  /* 0x00000028000079c8 */ /* 0x000e0000080e0500 */
[----:B------:R-:W-:-:S13]  /*cc20*/  ISETP.NE.AND P0, PT, RZ, UR8, PT ;  /* 0x00000008ff007c0c */ /* 0x000fda000bf05270 */
[----:B------:R-:W-:Y:S05]  /*cc30*/  @P0 EXIT ;  /* 0x000000000000094d */ /* 0x000fea0003800000 */
[----:B0-----:R-:W-:Y:S01]  /*cc40*/  LOP3.LUT P0, RZ, R3, 0xff, RZ, 0xc0, !PT ;  /* 0x000000ff03ff7812 */ /* 0x001fe2000780c0ff */
[----:B------:R-:W-:Y:S02]  /*cc50*/  IMAD.MOV.U32 R24, RZ, RZ, 0x1 ;  /* 0x00000001ff187424 */ /* 0x000fe400078e00ff */
[----:B------:R-:W-:-:S10]  /*cc60*/  IMAD.MOV.U32 R25, RZ, RZ, RZ ;  /* 0x000000ffff197224 */ /* 0x000fd400078e00ff */
[----:B------:R-:W-:Y:S05]  /*cc70*/  @!P0 BRA `(.L_x_316) ;  /* 0x0000001000048947 */ /* 0x000fea0003800000 */
[----:B------:R-:W-:Y:S01]  /*cc80*/  ULDC UR5, c[0x0][0x28c] ;  /* 0x0000a30000057ab9 */ /* 0x000fe20000000800 */
[----:B------:R-:W-:Y:S01]  /*cc90*/  ULDC UR42, c[0x0][0x658] ;  /* 0x00019600002a7ab9 */ /* 0x000fe20000000800 */
[----:B------:R-:W-:Y:S01]  /*cca0*/  UMOV UR6, 0xffffffff ;  /* 0xffffffff00067882 */ /* 0x000fe20000000000 */
[----:B------:R-:W-:Y:S01]  /*ccb0*/  UIADD3 UR7, UR5, 0x7f, URZ ;  /* 0x0000007f05077890 */ /* 0x000fe2000fffe03f */
[C---:B------:R-:W-:Y:S01]  /*ccc0*/  LOP3.LUT P1, RZ, R18.reuse, 0x7f, RZ, 0xc0, !PT ;  /* 0x0000007f12ff7812 */ /* 0x040fe2000782c0ff */
[----:B------:R-:W-:Y:S01]  /*ccd0*/  UMOV UR8, 0x1 ;  /* 0x0000000100087882 */ /* 0x000fe20000000000 */
[----:B------:R-:W-:Y:S01]  /*cce0*/  USHF.L.U32 UR6, UR6, UR42, URZ ;  /* 0x0000002a06067299 */ /* 0x000fe2000800063f */
[----:B------:R-:W-:Y:S01]  /*ccf0*/  LOP3.LUT P0, RZ, R18, 0x1f, RZ, 0xc0, !PT ;  /* 0x0000001f12ff7812 */ /* 0x000fe2000780c0ff */
[----:B------:R-:W-:Y:S01]  /*cd00*/  USHF.L.U32 UR42, UR8, UR42, URZ ;  /* 0x0000002a082a7299 */ /* 0x000fe2000800063f */
[----:B------:R-:W-:Y:S01]  /*cd10*/  BSSY B7, `(.L_x_316) ;  /* 0x00000f7000077945 */ /* 0x000fe20003800000 */
[----:B------:R-:W-:Y:S01]  /*cd20*/  USHF.R.S32.HI UR8, URZ, 0x1f, UR7 ;  /* 0x0000001f3f087899 */ /* 0x000fe20008011407 */
[----:B------:R-:W-:Y:S01]  /*cd30*/  PLOP3.LUT P0, PT, P0, P1, PT, 0x8a, 0x0 ;  /* 0x000000000000781c */ /* 0x000fe20000703172 */
[----:B------:R-:W-:Y:S01]  /*cd40*/  ULDC UR4, c[0x0][0xc] ;  /* 0x0000030000047ab9 */ /* 0x000fe20000000800 */
[----:B------:R-:W-:Y:S01]  /*cd50*/  ULDC UR5, c[0x0][0x10] ;  /* 0x0000040000057ab9 */ /* 0x000fe20000000800 */
[----:B------:R-:W-:Y:S01]  /*cd60*/  ULEA.HI UR8, UR8, UR7, URZ, 0x7 ;  /* 0x0000000708087291 */ /* 0x000fe2000f8f383f */
[----:B------:R-:W-:Y:S01]  /*cd70*/  P2R R0, PR, RZ, 0x2 ;  /* 0x00000002ff007803 */ /* 0x000fe20000000000 */
[----:B------:R-:W-:Y:S01]  /*cd80*/  UIMAD.WIDE.U32 UR4, UR4, UR5, URZ ;  /* 0x00000005040472a5 */ /* 0x000fe2000f8e003f */
[----:B------:R-:W-:Y:S01]  /*cd90*/  IMAD.MOV.U32 R26, RZ, RZ, 0x1 ;  /* 0x00000001ff1a7424 */ /* 0x000fe200078e00ff */
[----:B------:R-:W-:Y:S01]  /*cda0*/  ULOP3.LUT UR43, URZ, UR6, URZ, 0x33, !UPT ;  /* 0x000000063f2b7292 */ /* 0x000fe2000f8e333f */
[----:B------:R-:W-:Y:S01]  /*cdb0*/  P2R R28, PR, RZ, 0x1 ;  /* 0x00000001ff1c7803 */ /* 0x000fe20000000000 */
[----:B------:R-:W-:Y:S01]  /*cdc0*/  USHF.R.S32.HI UR44, URZ, 0x7, UR8 ;  /* 0x000000073f2c7899 */ /* 0x000fe20008011408 */
[----:B------:R-:W-:Y:S01]  /*cdd0*/  IMAD.MOV.U32 R24, RZ, RZ, 0x1 ;  /* 0x00000001ff187424 */ /* 0x000fe200078e00ff */
[----:B------:R-:W-:Y:S01]  /*cde0*/  ULDC UR6, c[0x0][0x14] ;  /* 0x0000050000067ab9 */ /* 0x000fe20000000800 */
[----:B------:R-:W-:Y:S01]  /*cdf0*/  IMAD.MOV.U32 R25, RZ, RZ, RZ ;  /* 0x000000ffff197224 */ /* 0x000fe200078e00ff */
[----:B------:R-:W-:-:S02]  /*ce00*/  UIMAD.WIDE.U32 UR38, UR4, UR6, URZ ;  /* 0x00000006042672a5 */ /* 0x000fc4000f8e003f */
[----:B------:R-:W-:Y:S01]  /*ce10*/  UIMAD UR45, UR5, UR6, URZ ;  /* 0x00000006052d72a4 */ /* 0x000fe2000f8e023f */
[----:B------:R-:W-:Y:S01]  /*ce20*/  ULDC UR41, c[0x0][0x600] ;  /* 0x0001800000297ab9 */ /* 0x000fe20000000800 */
[----:B------:R-:W-:Y:S02]  /*ce30*/  ULOP3.LUT UR46, UR40, 0x2, URZ, 0xfc, !UPT ;  /* 0x00000002282e7892 */ /* 0x000fe4000f8efc3f */
[----:B------:R-:W-:Y:S02]  /*ce40*/  UIADD3 UR41, UR41, -0x1, URZ ;  /* 0xffffffff29297890 */ /* 0x000fe4000fffe03f */
[----:B------:R-:W-:Y:S02]  /*ce50*/  UIADD3 UR45, UR39, UR45, URZ ;  /* 0x0000002d272d7290 */ /* 0x000fe4000fffe03f */
[----:B------:R-:W-:Y:S01]  /*ce60*/  UIADD3 UR47, UR44, 0x1, URZ ;  /* 0x000000012c2f7890 */ /* 0x000fe2000fffe03f */
[----:B------:R-:W-:-:S11]  /*ce70*/  ULDC.64 UR36, c[0x0][0x198] ;  /* 0x0000660000247ab9 */ /* 0x000fd60000000a00 */
.L_x_330:
[----:B------:R-:W-:-:S03]  /*ce80*/  UMOV UR4, 0xffffffff ;  /* 0xffffffff00047882 */ /* 0x000fc60000000000 */
[----:B------:R-:W-:Y:S05]  /*ce90*/  BRA.DIV UR4, `(.L_x_317) ;  /* 0x0000001204d47947 */ /* 0x000fea000b800000 */
[----:B------:R-:W-:-:S13]  /*cea0*/  ELECT P6, URZ, PT ;  /* 0x00000000003f782f */ /* 0x000fda00038c0000 */
.L_x_349:
[----:B------:R-:W-:Y:S04]  /*ceb0*/  BSSY B6, `(.L_x_318) ;  /* 0x0000069000067945 */ /* 0x000fe80003800000 */
[----:B------:R-:W-:Y:S05]  /*cec0*/  @!P6 BRA `(.L_x_319) ;  /* 0x00000004009ce947 */ /* 0x000fea0003800000 */
[----:B------:R-:W0:Y:S01]  /*ced0*/  S2R R0, SR_CgaCtaId ;  /* 0x0000000000007919 */ /* 0x000e220000008800 */
[----:B------:R-:W-:-:S04]  /*cee0*/  MOV R27, 0x400 ;  /* 0x00000400001b7802 */ /* 0x000fc80000000f00 */
[----:B0-----:R-:W-:-:S05]  /*cef0*/  LEA R27, R0, R27, 0x18 ;  /* 0x0000001b001b7211 */ /* 0x001fca00078ec0ff */
[----:B------:R-:W-:-:S05]  /*cf00*/  VIADD R0, R27, 0x800 ;  /* 0x000008001b007836 */ /* 0x000fca0000000000 */
[----:B------:R-:W-:-:S13]  /*cf10*/  LOP3.LUT P0, RZ, R0, 0x3ff, RZ, 0xc0, !PT ;  /* 0x000003ff00ff7812 */ /* 0x000fda000780c0ff */
[----:B------:R-:W-:Y:S05]  /*cf20*/  @!P0 BRA `(.L_x_320) ;  /* 0x0000000000408947 */ /* 0x000fea0003800000 */
[----:B------:R-:W-:Y:S01]  /*cf30*/  MOV R14, 0x0 ;  /* 0x00000000000e7802 */ /* 0x000fe20000000f00 */
[----:B------:R-:W-:Y:S01]  /*cf40*/  ULDC.64 UR4, c[0x4][0x78] ;  /* 0x01001e0000047ab9 */ /* 0x000fe20000000a00 */
[----:B------:R-:W-:Y:S01]  /*cf50*/  ULDC.64 UR6, c[0x4][0x8] ;  /* 0x0100020000067ab9 */ /* 0x000fe20000000a00 */
[----:B------:R-:W-:Y:S02]  /*cf60*/  IMAD.U32 R4, RZ, RZ, UR4 ;  /* 0x00000004ff047e24 */ /* 0x000fe4000f8e00ff */
[----:B------:R-:W-:Y:S01]  /*cf70*/  IMAD.U32 R5, RZ, RZ, UR5 ;  /* 0x00000005ff057e24 */ /* 0x000fe2000f8e00ff */
[----:B------:R-:W0:Y:S01]  /*cf80*/  LDC.64 R14, c[0x4][R14] ;  /* 0x010000000e0e7b82 */ /* 0x000e220000000a00 */
[----:B------:R-:W-:Y:S01]  /*cf90*/  ULDC.64 UR4, c[0x4][0x80] ;  /* 0x0100200000047ab9 */ /* 0x000fe20000000a00 */
[----:B------:R-:W-:Y:S02]  /*cfa0*/  IMAD.U32 R10, RZ, RZ, UR6 ;  /* 0x00000006ff0a7e24 */ /* 0x000fe4000f8e00ff */
[----:B------:R-:W-:-:S02]  /*cfb0*/  IMAD.U32 R6, RZ, RZ, UR4 ;  /* 0x00000004ff067e24 */ /* 0x000fc4000f8e00ff */
[----:B------:R-:W-:Y:S02]  /*cfc0*/  IMAD.U32 R7, RZ, RZ, UR5 ;  /* 0x00000005ff077e24 */ /* 0x000fe4000f8e00ff */
[----:B------:R-:W-:Y:S02]  /*cfd0*/  IMAD.U32 R11, RZ, RZ, UR7 ;  /* 0x00000007ff0b7e24 */ /* 0x000fe4000f8e00ff */
[----:B------:R-:W-:Y:S02]  /*cfe0*/  IMAD.MOV.U32 R8, RZ, RZ, 0x70 ;  /* 0x00000070ff087424 */ /* 0x000fe400078e00ff */
[----:B------:R-:W-:Y:S02]  /*cff0*/  IMAD.MOV.U32 R12, RZ, RZ, 0x1 ;  /* 0x00000001ff0c7424 */ /* 0x000fe400078e00ff */
[----:B------:R-:W-:-:S07]  /*d000*/  IMAD.MOV.U32 R13, RZ, RZ, RZ ;  /* 0x000000ffff0d7224 */ /* 0x000fce00078e00ff */
[----:B------:R-:W-:-:S07]  /*d010*/  LEPC R20, `(.L_x_320) ;  /* 0x000000001014794e */ /* 0x000fce0000000000 */
[----:B0-----:R-:W-:Y:S05]  /*d020*/  CALL.ABS.NOINC R14 ;  /* 0x000000000e007343 */ /* 0x001fea0003c00000 */
.L_x_320:
        /* <DEDUP_REMOVED lines=19> */
.L_x_321:
[----:B------:R-:W0:Y:S02]  /*d160*/  LDC R0, c[0x0][0x28c] ;  /* 0x0000a300ff007b82 */ /* 0x000e240000000800 */
[----:B0-----:R-:W-:-:S13]  /*d170*/  ISETP.GE.AND P0, PT, R0, 0x1, PT ;  /* 0x000000010000780c */ /* 0x001fda0003f06270 */
[----:B------:R-:W-:Y:S05]  /*d180*/  @!P0 BRA `(.L_x_319) ;  /* 0x0000000000ec8947 */ /* 0x000fea0003800000 */
[----:B------:R-:W-:Y:S02]  /*d190*/  IMAD.SHL.U32 R22, R22, 0x100, RZ ;  /* 0x0000010016167824 */ /* 0x000fe400078e00ff */
[----:B------:R-:W-:Y:S02]  /*d1a0*/  IMAD.SHL.U32 R19, R19, 0x80, RZ ;  /* 0x0000008013137824 */ /* 0x000fe400078e00ff */
[----:B------:R-:W-:Y:S02]  /*d1b0*/  IMAD.MOV.U32 R7, RZ, RZ, RZ ;  /* 0x000000ffff077224 */ /* 0x000fe400078e00ff */
[----:B------:R-:W-:Y:S02]  /*d1c0*/  IMAD.U32 R8, RZ, RZ, UR47 ;  /* 0x0000002fff087e24 */ /* 0x000fe4000f8e00ff */
[----:B------:R-:W-:Y:S02]  /*d1d0*/  IMAD.MOV.U32 R0, RZ, RZ, R24 ;  /* 0x000000ffff007224 */ /* 0x000fe400078e0018 */
[----:B------:R-:W-:-:S02]  /*d1e0*/  IMAD.MOV.U32 R4, RZ, RZ, R25 ;  /* 0x000000ffff047224 */ /* 0x000fc400078e0019 */
[----:B------:R-:W-:-:S07]  /*d1f0*/  VIADD R9, R22, 0x80 ;  /* 0x0000008016097836 */ /* 0x000fce0000000000 */
.L_x_325:
[----:B------:R-:W-:Y:S01]  /*d200*/  IMAD R6, R4, 0x8, R27 ;  /* 0x0000000804067824 */ /* 0x000fe200078e021b */
[----:B------:R-:W-:Y:S02]  /*d210*/  SHF.L.U32 R3, R0, 0x1f, RZ ;  /* 0x0000001f00037819 */ /* 0x000fe400000006ff */
[----:B------:R-:W-:Y:S02]  /*d220*/  LOP3.LUT P1, RZ, R18, 0x7f, RZ, 0xc0, !PT ;  /* 0x0000007f12ff7812 */ /* 0x000fe4000782c0ff */
[----:B------:R-:W0:Y:S11]  /*d230*/  SYNCS.PHASECHK.TRANS64.TRYWAIT P0, [R6+URZ+0x20], R3 ;  /* 0x00002003060075a7 */ /* 0x000e36000800017f */
[----:B------:R-:W1:Y:S01]  /*d240*/  @!P1 LDC R5, c[0x0][0x500] ;  /* 0x00014000ff059b82 */ /* 0x000e620000000800 */
[----:B0-----:R-:W-:Y:S05]  /*d250*/  @!P0 BRA `(.L_x_322) ;  /* 0x0000001000048947 */ /* 0x001fea0003800000 */
.L_x_350:
[----:B------:R-:W-:Y:S01]  /*d260*/  LOP3.LUT P0, RZ, R18, 0x7f, RZ, 0xc0, !PT ;  /* 0x0000007f12ff7812 */ /* 0x000fe2000780c0ff */
[----:B------:R-:W-:-:S04]  /*d270*/  UPRMT UR4, UR46, 0x9910, URZ ;  /* 0x000099102e047896 */ /* 0x000fc8000800003f */
[----:B------:R-:W-:-:S08]  /*d280*/  UISETP.NE.AND UP0, UPT, UR4, 0x2, UPT ;  /* 0x000000020400788c */ /* 0x000fd0000bf05270 */
[----:B-1----:R1:W-:Y:S01]  /*d290*/  @!P0 SYNCS.ARRIVE.TRANS64 RZ, [R6+URZ], R5 ;  /* 0x0000000506ff89a7 */ /* 0x0023e2000800003f */
[----:B------:R-:W-:-:S13]  /*d2a0*/  PLOP3.LUT P0, PT, PT, PT, UP0, 0x80, 0x0 ;  /* 0x000000000000781c */ /* 0x000fda0003f0f008 */
[----:B-1----:R-:W-:Y:S05]  /*d2b0*/  @P0 BRA `(.L_x_323) ;  /* 0x0000000000040947 */ /* 0x002fea0003800000 */
[----:B------:R-:W-:Y:S01]  /*d2c0*/  BPT.TRAP 0x1 ;  /* 0x000000040000795c */ /* 0x000fe20000300000 */
.L_x_323:
[----:B------:R-:W-:-:S13]  /*d2d0*/  ISETP.NE.AND P0, PT, R28, RZ, PT ;  /* 0x000000ff1c00720c */ /* 0x000fda0003f05270 */
[----:B------:R-:W-:Y:S05]  /*d2e0*/  @P0 BRA `(.L_x_324) ;  /* 0x0000000000040947 */ /* 0x000fea0003800000 */
[----:B------:R-:W-:Y:S01]  /*d2f0*/  BPT.TRAP 0x1 ;  /* 0x000000040000795c */ /* 0x000fe20000300000 */
.L_x_324:
[C-C-:B0-----:R-:W-:Y:S01]  /*d300*/  IMAD R3, R4.reuse, 0x4000, R27.reuse ;  /* 0x0000400004037824 */ /* 0x141fe200078e021b */
[----:B------:R-:W-:Y:S01]  /*d310*/  R2UR UR10, R19 ;  /* 0x00000000130a72ca */ /* 0x000fe200000e0000 */
[----:B------:R-:W-:Y:S01]  /*d320*/  IMAD R5, R4, 0x8000, R27 ;  /* 0x0000800004057824 */ /* 0x000fe200078e021b */
[----:B------:R-:W-:Y:S01]  /*d330*/  UIADD3 UR4, UP0, UR36, 0xf0, URZ ;  /* 0x000000f024047890 */ /* 0x000fe2000ff1e03f */
[----:B------:R-:W-:Y:S01]  /*d340*/  R2UR UR9, R6 ;  /* 0x00000000060972ca */ /* 0x000fe200000e0000 */
[----:B------:R-:W-:Y:S01]  /*d350*/  VIADD R8, R8, 0xffffffff ;  /* 0xffffffff08087836 */ /* 0x000fe20000000000 */
[----:B------:R-:W-:Y:S01]  /*d360*/  R2UR UR7, R3 ;  /* 0x00000000030772ca */ /* 0x000fe200000e0000 */
[----:B------:R-:W-:Y:S01]  /*d370*/  UIADD3 UR6, UP1, UR36, 0x1f0, URZ ;  /* 0x000001f024067890 */ /* 0x000fe2000ff3e03f */
[----:B------:R-:W-:Y:S01]  /*d380*/  R2UR UR8, R5 ;  /* 0x00000000050872ca */ /* 0x000fe200000e0000 */
[----:B------:R-:W-:Y:S01]  /*d390*/  UIADD3.X UR5, URZ, UR37, URZ, UP0, !UPT ;  /* 0x000000253f057290 */ /* 0x000fe200087fe43f */
[----:B------:R-:W-:Y:S01]  /*d3a0*/  R2UR UR11, R7 ;  /* 0x00000000070b72ca */ /* 0x000fe200000e0000 */
[----:B------:R-:W-:Y:S01]  /*d3b0*/  VIADD R4, R4, 0x1 ;  /* 0x0000000104047836 */ /* 0x000fe20000000000 */
[----:B------:R-:W-:Y:S01]  /*d3c0*/  R2UR UR12, R23 ;  /* 0x00000000170c72ca */ /* 0x000fe200000e0000 */
[----:B------:R-:W-:Y:S01]  /*d3d0*/  UMOV UR14, 0x0 ;  /* 0x00000000000e7882 */ /* 0x000fe20000000000 */
[----:B------:R-:W-:Y:S01]  /*d3e0*/  R2UR UR18, R22 ;  /* 0x00000000161272ca */ /* 0x000fe200000e0000 */
[----:B------:R-:W-:Y:S01]  /*d3f0*/  UMOV UR15, 0x10000000 ;  /* 0x10000000000f7882 */ /* 0x000fe20000000000 */
[----:B------:R-:W-:Y:S01]  /*d400*/  R2UR UR19, R9 ;  /* 0x00000000091372ca */ /* 0x000fe200000e0000 */
[----:B------:R-:W-:Y:S01]  /*d410*/  VIADD R7, R7, 0x80 ;  /* 0x0000008007077836 */ /* 0x000fe20000000000 */
[----:B------:R-:W-:Y:S01]  /*d420*/  ISETP.GT.AND P1, PT, R8, 0x1, PT ;  /* 0x000000010800780c */ /* 0x000fe20003f24270 */
[----:B------:R-:W-:Y:S01]  /*d430*/  UIADD3 UR13, UR7, 0x800, URZ ;  /* 0x00000800070d7890 */ /* 0x000fe2000fffe03f */
[----:B------:R-:W-:Y:S01]  /*d440*/  ISETP.NE.AND P0, PT, R4, 0x4, PT ;  /* 0x000000040400780c */ /* 0x000fe20003f05270 */
[----:B------:R-:W-:-:S02]  /*d450*/  UIADD3.X UR7, URZ, UR37, URZ, UP1, !UPT ;  /* 0x000000253f077290 */ /* 0x000fc40008ffe43f */
[----:B------:R-:W-:Y:S01]  /*d460*/  UIADD3 UR16, UR8, 0x10800, URZ ;  /* 0x0001080008107890 */ /* 0x000fe2000fffe03f */
[----:B------:R-:W-:Y:S01]  /*d470*/  SEL R3, RZ, 0x1, P0 ;  /* 0x00000001ff037807 */ /* 0x000fe20000000000 */
[----:B------:R-:W-:Y:S01]  /*d480*/  UIADD3 UR17, UR8, 0x14800, URZ ;  /* 0x0001480008117890 */ /* 0x000fe2000fffe03f */
[----:B------:R-:W-:Y:S02]  /*d490*/  SEL R4, R4, RZ, P0 ;  /* 0x000000ff04047207 */ /* 0x000fe40000000000 */
[----:B------:R-:W-:Y:S01]  /*d4a0*/  UMOV UR8, UR13 ;  /* 0x0000000d00087c82 */ /* 0x000fe20008000000 */
[----:B------:R-:W-:Y:S01]  /*d4b0*/  LOP3.LUT R0, R0, R3, RZ, 0x3c, !PT ;  /* 0x0000000300007212 */ /* 0x000fe200078e3cff */
[----:B------:R0:W-:Y:S02]  /*d4c0*/  UTMALDG.3D [UR8], [UR4], desc[UR14] ;  /* 0x00000e08040075b4 */ /* 0x0001e40008011000 */
[----:B0-----:R-:W-:Y:S01]  /*d4d0*/  UMOV UR10, UR18 ;  /* 0x00000012000a7c82 */ /* 0x001fe20008000000 */
[----:B------:R-:W-:-:S02]  /*d4e0*/  UMOV UR8, UR16 ;  /* 0x0000001000087c82 */ /* 0x000fc40008000000 */
[----:B------:R0:W-:Y:S02]  /*d4f0*/  UTMALDG.3D [UR8], [UR6], desc[UR14] ;  /* 0x00000e08060075b4 */ /* 0x0001e40008011000 */
[----:B0-----:R-:W-:Y:S01]  /*d500*/  UMOV UR8, UR17 ;  /* 0x0000001100087c82 */ /* 0x001fe20008000000 */
[----:B------:R-:W-:Y:S02]  /*d510*/  UMOV UR10, UR19 ;  /* 0x00000013000a7c82 */ /* 0x000fe40008000000 */
[----:B------:R0:W-:Y:S02]  /*d520*/  UTMALDG.3D [UR8], [UR6], desc[UR14] ;  /* 0x00000e08060075b4 */ /* 0x0001e40008011000 */
[----:B0-----:R-:W-:Y:S05]  /*d530*/  @P1 BRA `(.L_x_325) ;  /* 0xfffffffc00301947 */ /* 0x001fea000383ffff */
.L_x_319:
[----:B------:R-:W-:Y:S05]  /*d540*/  BSYNC B6 ;  /* 0x0000000000067941 */ /* 0x000fea0003800000 */
.L_x_318:
[----:B------:R-:W-:Y:S01]  /*d550*/  LOP3.LUT P2, RZ, R26, 0xff, RZ, 0xc0, !PT ;  /* 0x000000ff1aff7812 */ /* 0x000fe2000784c0ff */
[----:B------:R-:W-:Y:S01]  /*d560*/  VIADD R25, R25, UR44 ;  /* 0x0000002c19197c36 */ /* 0x000fe20008000000 */
[----:B------:R-:W-:Y:S01]  /*d570*/  ULDC.64 UR4, c[0x0][0x650] ;  /* 0x0001940000047ab9 */ /* 0x000fe20000000a00 */
[----:B------:R-:W-:Y:S01]  /*d580*/  IMAD.U32 R5, RZ, RZ, UR44 ;  /* 0x0000002cff057e24 */ /* 0x000fe2000f8e00ff */
[----:B------:R-:W-:Y:S01]  /*d590*/  BSSY B0, `(.L_x_326) ;  /* 0x000006c000007945 */ /* 0x000fe20003800000 */
[----:B------:R-:W-:Y:S01]  /*d5a0*/  IMAD.MOV.U32 R19, RZ, RZ, -0x1 ;  /* 0xffffffffff137424 */ /* 0x000fe200078e00ff */
[----:B------:R-:W-:Y:S01]  /*d5b0*/  ISETP.GT.U32.AND P0, PT, R25, 0x3, PT ;  /* 0x000000031900780c */ /* 0x000fe20003f04070 */
[----:B------:R-:W-:Y:S01]  /*d5c0*/  IMAD.MOV.U32 R22, RZ, RZ, -0x1 ;  /* 0xffffffffff167424 */ /* 0x000fe200078e00ff */
[----:B------:R-:W-:Y:S01]  /*d5d0*/  SHF.R.U32.HI R0, RZ, 0x2, R25 ;  /* 0x00000002ff007819 */ /* 0x000fe20000011619 */
[----:B------:R-:W-:Y:S01]  /*d5e0*/  IMAD.MOV.U32 R23, RZ, RZ, -0x1 ;  /* 0xffffffffff177424 */ /* 0x000fe200078e00ff */
[----:B------:R-:W-:-:S02]  /*d5f0*/  ISETP.LT.U32.AND P0, PT, R5, 0x4, P0 ;  /* 0x000000040500780c */ /* 0x000fc40000701070 */
[----:B------:R-:W-:Y:S01]  /*d600*/  LOP3.LUT R0, R0, 0x1, RZ, 0xc0, !PT ;  /* 0x0000000100007812 */ /* 0x000fe200078ec0ff */
[----:B------:R-:W0:Y:S01]  /*d610*/  @P2 S2R R4, SR_CgaCtaId ;  /* 0x0000000000042919 */ /* 0x000e220000008800 */
[----:B------:R-:W-:Y:S02]  /*d620*/  @P2 MOV R3, 0x400 ;  /* 0x0000040000032802 */ /* 0x000fe40000000f00 */
[----:B------:R-:W-:Y:S01]  /*d630*/  ISETP.NE.U32.AND P1, PT, R0, 0x1, PT ;  /* 0x000000010000780c */ /* 0x000fe20003f25070 */
[----:B------:R-:W-:Y:S01]  /*d640*/  IMAD.U32 R0, RZ, RZ, UR44 ;  /* 0x0000002cff007e24 */ /* 0x000fe2000f8e00ff */
[----:B------:R-:W-:Y:S02]  /*d650*/  LOP3.LUT R25, R25, 0x3, RZ, 0xc0, !PT ;  /* 0x0000000319197812 */ /* 0x000fe400078ec0ff */
[----:B------:R-:W-:Y:S02]  /*d660*/  PRMT R26, RZ, 0x7610, R26 ;  /* 0x00007610ff1a7816 */ /* 0x000fe4000000001a */
[----:B------:R-:W-:-:S04]  /*d670*/  ISETP.GT.U32.AND P1, PT, R0, 0x3, !P1 ;  /* 0x000000030000780c */ /* 0x000fc80004f24070 */
[----:B------:R-:W-:Y:S02]  /*d680*/  SEL R0, RZ, 0x1, !P1 ;  /* 0x00000001ff007807 */ /* 0x000fe40004800000 */
[----:B0-----:R-:W-:-:S04]  /*d690*/  @P2 LEA R3, R4, R3, 0x18 ;  /* 0x0000000304032211 */ /* 0x001fc800078ec0ff */
[----:B------:R0:W-:Y:S01]  /*d6a0*/  @P2 SYNCS.ARRIVE.TRANS64.A1T0 RZ, [R3+URZ+0x58], RZ ;  /* 0x000058ff03ff29a7 */ /* 0x0001e2000810003f */
[----:B------:R-:W-:-:S04]  /*d6b0*/  IADD3 R16, P2, R16, UR38, RZ ;  /* 0x0000002610107c10 */ /* 0x000fc8000ff5e0ff */
[----:B------:R-:W-:Y:S02]  /*d6c0*/  IADD3.X R17, R17, UR45, RZ, P2, !PT ;  /* 0x0000002d11117c10 */ /* 0x000fe400097fe4ff */
[----:B------:R-:W-:Y:S02]  /*d6d0*/  ISETP.GE.U32.AND P2, PT, R16, UR4, PT ;  /* 0x0000000410007c0c */ /* 0x000fe4000bf46070 */
[----:B0-----:R-:W-:Y:S02]  /*d6e0*/  SEL R3, RZ, 0x1, !P0 ;  /* 0x00000001ff037807 */ /* 0x001fe40004000000 */
[----:B------:R-:W-:Y:S02]  /*d6f0*/  ISETP.GE.U32.AND.EX P0, PT, R17, UR5, PT, P2 ;  /* 0x0000000511007c0c */ /* 0x000fe4000bf06120 */
[----:B------:R-:W-:Y:S02]  /*d700*/  LOP3.LUT R24, R0, R24, R3, 0x96, !PT ;  /* 0x0000001800187212 */ /* 0x000fe400078e9603 */
[----:B------:R-:W-:-:S09]  /*d710*/  PRMT R0, RZ, 0x7610, R0 ;  /* 0x00007610ff007816 */ /* 0x000fd20000000000 */
[----:B------:R-:W-:Y:S05]  /*d720*/  @P0 BRA `(.L_x_327) ;  /* 0x0000000400480947 */ /* 0x000fea0003800000 */
[----:B------:R-:W-:Y:S01]  /*d730*/  ULDC.64 UR4, c[0x0][0x628] ;  /* 0x00018a0000047ab9 */ /* 0x000fe20000000a00 */
[----:B------:R-:W0:Y:S01]  /*d740*/  S2R R3, SR_CTAID.X ;  /* 0x0000000000037919 */ /* 0x000e220000002500 */
[----:B------:R-:W-:Y:S01]  /*d750*/  ISETP.NE.U32.AND P0, PT, RZ, UR4, PT ;  /* 0x00000004ff007c0c */ /* 0x000fe2000bf05070 */
[----:B------:R-:W-:Y:S01]  /*d760*/  ULDC UR7, c[0x0][0x630] ;  /* 0x00018c0000077ab9 */ /* 0x000fe20000000800 */
[----:B------:R-:W-:Y:S01]  /*d770*/  IMAD.MOV.U32 R4, RZ, RZ, R16 ;  /* 0x000000ffff047224 */ /* 0x000fe200078e0010 */
[----:B------:R-:W1:Y:S01]  /*d780*/  S2R R0, SR_CTAID.Y ;  /* 0x0000000000007919 */ /* 0x000e620000002600 */
[----:B------:R-:W-:Y:S01]  /*d790*/  ISETP.NE.AND.EX P0, PT, RZ, UR5, PT, P0 ;  /* 0x00000005ff007c0c */ /* 0x000fe2000bf05300 */
[----:B------:R-:W-:-:S12]  /*d7a0*/  IMAD.MOV.U32 R5, RZ, RZ, R17 ;  /* 0x000000ffff057224 */ /* 0x000fd800078e0011 */
[----:B------:R-:W-:Y:S05]  /*d7b0*/  @!P0 BRA `(.L_x_328) ;  /* 0x0000000000288947 */ /* 0x000fea0003800000 */
[----:B------:R-:W-:Y:S02]  /*d7c0*/  ULDC UR6, c[0x0][0x634] ;  /* 0x00018d0000067ab9 */ /* 0x000fe40000000800 */
[----:B------:R-:W-:-:S05]  /*d7d0*/  IADD3 R9, P0, R16, UR6, RZ ;  /* 0x0000000610097c10 */ /* 0x000fca000ff1e0ff */
[----:B------:R-:W-:-:S04]  /*d7e0*/  IMAD.X R11, RZ, RZ, R17, P0 ;  /* 0x000000ffff0b7224 */ /* 0x000fc800000e0611 */
[----:B------:R-:W-:-:S04]  /*d7f0*/  IMAD.WIDE.U32 R6, R11, UR4, RZ ;  /* 0x000000040b067c25 */ /* 0x000fc8000f8e00ff */
[----:B------:R-:W-:-:S04]  /*d800*/  IMAD.WIDE.U32 R6, P0, R9, UR5, R6 ;  /* 0x0000000509067c25 */ /* 0x000fc8000f800006 */
[----:B------:R-:W-:-:S04]  /*d810*/  IMAD.WIDE.U32 R8, R9, UR4, RZ ;  /* 0x0000000409087c25 */ /* 0x000fc8000f8e00ff */
[----:B------:R-:W-:Y:S01]  /*d820*/  IMAD.X R5, RZ, RZ, RZ, P0 ;  /* 0x000000ffff057224 */ /* 0x000fe200000e06ff */
[----:B------:R-:W-:Y:S01]  /*d830*/  IADD3 RZ, P0, R9, R6, RZ ;  /* 0x0000000609ff7210 */ /* 0x000fe20007f1e0ff */
[----:B------:R-:W-:-:S04]  /*d840*/  IMAD.MOV.U32 R4, RZ, RZ, R7 ;  /* 0x000000ffff047224 */ /* 0x000fc800078e0007 */
[----:B------:R-:W-:-:S08]  /*d850*/  IMAD.WIDE.U32.X R4, R11, UR5, R4, P0 ;  /* 0x000000050b047c25 */ /* 0x000fd000080e0404 */
.L_x_328:
[--C-:B------:R-:W-:Y:S01]  /*d860*/  SHF.R.U64 R23, R4, UR7, R5.reuse ;  /* 0x0000000704177c19 */ /* 0x100fe20008001205 */
[----:B------:R-:W-:Y:S01]  /*d870*/  ULDC.64 UR4, c[0x0][0x620] ;  /* 0x0001880000047ab9 */ /* 0x000fe20000000a00 */
[----:B------:R-:W-:Y:S01]  /*d880*/  SHF.R.U32.HI R4, RZ, UR7, R5 ;  /* 0x00000007ff047c19 */ /* 0x000fe20008011605 */
[----:B------:R-:W-:Y:S01]  /*d890*/  ULDC.64 UR8, c[0x0][0x640] ;  /* 0x0001900000087ab9 */ /* 0x000fe20000000a00 */
[----:B------:R-:W-:Y:S01]  /*d8a0*/  IADD3 R7, P0, RZ, -R23, RZ ;  /* 0x80000017ff077210 */ /* 0x000fe20007f1e0ff */
[----:B------:R-:W2:Y:S01]  /*d8b0*/  LDC R13, c[0x0][0x148] ;  /* 0x00005200ff0d7b82 */ /* 0x000ea20000000800 */
[----:B0-----:R-:W-:Y:S01]  /*d8c0*/  I2FP.F32.U32 R8, R3 ;  /* 0x0000000300087245 */ /* 0x001fe20000201000 */
[----:B------:R-:W-:Y:S02]  /*d8d0*/  ULDC UR6, c[0x0][0x608] ;  /* 0x0001820000067ab9 */ /* 0x000fe40000000800 */
[----:B------:R-:W-:Y:S01]  /*d8e0*/  IMAD.X R4, RZ, RZ, ~R4, P0 ;  /* 0x000000ffff047224 */ /* 0x000fe200000e0e04 */
[----:B------:R-:W-:-:S03]  /*d8f0*/  ISETP.NE.U32.AND P0, PT, RZ, UR8, PT ;  /* 0x00000008ff007c0c */ /* 0x000fc6000bf05070 */
[----:B------:R-:W-:Y:S01]  /*d900*/  IMAD R6, R4, UR4, RZ ;  /* 0x0000000404067c24 */ /* 0x000fe2000f8e02ff */
[----:B------:R-:W-:Y:S01]  /*d910*/  ISETP.NE.AND.EX P0, PT, RZ, UR9, PT, P0 ;  /* 0x00000009ff007c0c */ /* 0x000fe2000bf05300 */
[----:B------:R-:W-:Y:S01]  /*d920*/  IMAD.WIDE.U32 R4, R7, UR4, R16 ;  /* 0x0000000407047c25 */ /* 0x000fe2000f8e0010 */
[----:B------:R-:W-:-:S03]  /*d930*/  ULDC UR4, c[0x0][0x150] ;  /* 0x0000540000047ab9 */ /* 0x000fc60000000800 */
[----:B------:R-:W-:Y:S01]  /*d940*/  FMUL R8, R8, UR4 ;  /* 0x0000000408087c20 */ /* 0x000fe20008400000 */
[----:B------:R-:W-:Y:S01]  /*d950*/  IMAD R7, R7, UR5, R6 ;  /* 0x0000000507077c24 */ /* 0x000fe2000f8e0206 */
[----:B------:R-:W-:Y:S01]  /*d960*/  ULDC UR4, c[0x0][0x618] ;  /* 0x0001860000047ab9 */ /* 0x000fe20000000800 */
[----:B------:R-:W0:Y:S01]  /*d970*/  LDC R6, c[0x0][0x144] ;  /* 0x00005100ff067b82 */ /* 0x000e220000000800 */
[----:B------:R-:W-:Y:S01]  /*d980*/  ULDC UR5, c[0x0][0x154] ;  /* 0x0000550000057ab9 */ /* 0x000fe20000000800 */
[----:B------:R-:W-:Y:S01]  /*d990*/  IMAD.IADD R5, R5, 0x1, R7 ;  /* 0x0000000105057824 */ /* 0x000fe200078e0207 */
[----:B------:R-:W3:Y:S04]  /*d9a0*/  F2I.U32.TRUNC.NTZ R8, R8 ;  /* 0x0000000800087305 */ /* 0x000ee8000020f000 */
[----:B------:R-:W-:-:S02]  /*d9b0*/  SHF.R.U64 R10, R4, UR4, R5 ;  /* 0x00000004040a7c19 */ /* 0x000fc40008001205 */
[----:B-1----:R-:W-:Y:S02]  /*d9c0*/  I2FP.F32.U32 R4, R0 ;  /* 0x0000000000047245 */ /* 0x002fe40000201000 */
[----:B------:R-:W-:Y:S01]  /*d9d0*/  SHF.R.U32.HI R5, RZ, UR4, R5 ;  /* 0x00000004ff057c19 */ /* 0x000fe20008011605 */
[----:B------:R-:W-:Y:S02]  /*d9e0*/  ULDC UR4, c[0x0][0x658] ;  /* 0x0001960000047ab9 */ /* 0x000fe40000000800 */
[----:B------:R-:W-:Y:S01]  /*d9f0*/  FMUL R7, R4, UR5 ;  /* 0x0000000504077c20 */ /* 0x000fe20008400000 */
[--C-:B------:R-:W-:Y:S02]  /*da00*/  SHF.R.U64 R12, R10, UR6, R5.reuse ;  /* 0x000000060a0c7c19 */ /* 0x100fe40008001205 */
[----:B------:R-:W-:Y:S01]  /*da10*/  SHF.R.U32.HI R5, RZ, UR6, R5 ;  /* 0x00000006ff057c19 */ /* 0x000fe20008011605 */
[----:B------:R1:W4:Y:S01]  /*da20*/  F2I.U32.TRUNC.NTZ R14, R7 ;  /* 0x00000007000e7305 */ /* 0x000322000020f000 */
[----:B---3--:R-:W-:-:S02]  /*da30*/  IMAD.MOV R8, RZ, RZ, -R8 ;  /* 0x000000ffff087224 */ /* 0x008fc400078e0a08 */
[--C-:B------:R-:W-:Y:S02]  /*da40*/  SHF.R.U64 R11, R12, UR4, R5.reuse ;  /* 0x000000040c0b7c19 */ /* 0x100fe40008001205 */
[----:B------:R-:W-:Y:S01]  /*da50*/  SHF.R.U32.HI R5, RZ, UR4, R5 ;  /* 0x00000004ff057c19 */ /* 0x000fe20008011605 */
[----:B0-----:R-:W-:Y:S02]  /*da60*/  IMAD R3, R6, R8, R3 ;  /* 0x0000000806037224 */ /* 0x001fe400078e0203 */
[----:B------:R-:W-:Y:S01]  /*da70*/  IMAD.MOV.U32 R4, RZ, RZ, R11 ;  /* 0x000000ffff047224 */ /* 0x000fe200078e000b */
[----:B-12-4-:R-:W-:Y:S06]  /*da80*/  @!P0 BRA `(.L_x_329) ;  /* 0x0000000000288947 */ /* 0x016fec0003800000 */
        /* <DEDUP_REMOVED lines=10> */
.L_x_329:
[----:B------:R-:W-:Y:S01]  /*db30*/  ISETP.NE.AND P0, PT, R2, 0x1, PT ;  /* 0x000000010200780c */ /* 0x000fe20003f05270 */
[----:B------:R-:W-:Y:S01]  /*db40*/  ULDC UR4, c[0x0][0x648] ;  /* 0x0001920000047ab9 */ /* 0x000fe20000000800 */
[----:B------:R-:W-:Y:S01]  /*db50*/  IMAD.MOV R14, RZ, RZ, -R14 ;  /* 0x000000ffff0e7224 */ /* 0x000fe200078e0a0e */
[----:B------:R-:W-:Y:S01]  /*db60*/  SHF.R.U64 R5, R4, UR4, R5 ;  /* 0x0000000404057c19 */ /* 0x000fe20008001205 */
[----:B------:R-:W-:Y:S01]  /*db70*/  ULDC UR4, c[0x0][0x638] ;  /* 0x00018e0000047ab9 */ /* 0x000fe20000000800 */
[----:B------:R-:W-:Y:S01]  /*db80*/  LOP3.LUT R12, R12, UR43, RZ, 0xc0, !PT ;  /* 0x0000002b0c0c7c12 */ /* 0x000fe2000f8ec0ff */
[----:B------:R-:W-:Y:S01]  /*db90*/  ULDC UR5, c[0x0][0x610] ;  /* 0x0001840000057ab9 */ /* 0x000fe20000000800 */
[----:B------:R-:W-:-:S03]  /*dba0*/  LOP3.LUT R4, R10, UR41, RZ, 0xc0, !PT ;  /* 0x000000290a047c12 */ /* 0x000fc6000f8ec0ff */
[----:B------:R-:W-:-:S03]  /*dbb0*/  IMAD R12, R5, UR42, R12 ;  /* 0x0000002a050c7c24 */ /* 0x000fc6000f8e020c */
[----:B------:R-:W-:Y:S02]  /*dbc0*/  @P0 IMAD R3, R13, R14, R0 ;  /* 0x0000000e0d030224 */ /* 0x000fe400078e0200 */
[----:B------:R-:W-:Y:S02]  /*dbd0*/  IMAD.MOV R0, RZ, RZ, -R5 ;  /* 0x000000ffff007224 */ /* 0x000fe400078e0a05 */
[----:B------:R-:W-:Y:S02]  /*dbe0*/  IMAD R3, R12, UR5, R3 ;  /* 0x000000050c037c24 */ /* 0x000fe4000f8e0203 */
[----:B------:R-:W-:Y:S01]  /*dbf0*/  IMAD R11, R0, UR4, R11 ;  /* 0x00000004000b7c24 */ /* 0x000fe2000f8e020b */
[----:B------:R-:W-:Y:S01]  /*dc00*/  ULDC UR4, c[0x0][0x600] ;  /* 0x0001800000047ab9 */ /* 0x000fe20000000800 */
[----:B------:R-:W-:Y:S02]  /*dc10*/  IMAD.MOV.U32 R0, RZ, RZ, 0x1 ;  /* 0x00000001ff007424 */ /* 0x000fe400078e00ff */
[----:B------:R-:W-:-:S05]  /*dc20*/  IMAD R4, R11, UR4, R4 ;  /* 0x000000040b047c24 */ /* 0x000fca000f8e0204 */
[----:B------:R-:W-:Y:S02]  /*dc30*/  SEL R22, R4, R3, !P0 ;  /* 0x0000000304167207 */ /* 0x000fe40004000000 */
[----:B------:R-:W-:-:S07]  /*dc40*/  SEL R19, R3, R4, !P0 ;  /* 0x0000000403137207 */ /* 0x000fce0004000000 */
.L_x_327:
[----:B------:R-:W-:Y:S05]  /*dc50*/  BSYNC B0 ;  /* 0x0000000000007941 */ /* 0x000fea0003800000 */
.L_x_326:
[----:B------:R-:W-:-:S13]  /*dc60*/  LOP3.LUT P0, RZ, R0, 0xff, RZ, 0xc0, !PT ;  /* 0x000000ff00ff7812 */ /* 0x000fda000780c0ff */
[----:B------:R-:W-:Y:S05]  /*dc70*/  @P0 BRA `(.L_x_330) ;  /* 0xfffffff000800947 */ /* 0x000fea000383ffff */
[----:B------:R-:W-:Y:S05]  /*dc80*/  BSYNC B7 ;  /* 0x0000000000077941 */ /* 0x000fea0003800000 */
.L_x_316:
[----:B------:R-:W-:-:S03]  /*dc90*/  UMOV UR4, 0xffffffff ;  /* 0xffffffff00047882 */ /* 0x000fc60000000000 */
[----:B------:R-:W-:Y:S05]  /*dca0*/  BRA.DIV UR4, `(.L_x_331) ;  /* 0x0000000604847947 */ /* 0x000fea000b800000 */
[----:B------:R-:W-:-:S13]  /*dcb0*/  ELECT P6, URZ, PT ;  /* 0x00000000003f782f */ /* 0x000fda00038c0000 */
.L_x_353:
[----:B------:R-:W-:Y:S04]  /*dcc0*/  BSSY B0, `(.L_x_332) ;  /* 0x000002c000007945 */ /* 0x000fe80003800000 */
[----:B------:R-:W-:Y:S05]  /*dcd0*/  @!P6 BRA `(.L_x_333) ;  /* 0x0000000000a8e947 */ /* 0x000fea0003800000 */
[----:B------:R-:W-:-:S04]  /*dce0*/  ULOP3.LUT UR4, UR40, 0x2, URZ, 0xfc, !UPT ;  /* 0x0000000228047892 */ /* 0x000fc8000f8efc3f */
[----:B------:R-:W-:-:S06]  /*dcf0*/  UISETP.NE.AND UP0, UPT, UR4, 0x3, UPT ;  /* 0x000000030400788c */ /* 0x000fcc000bf05270 */
[----:B------:R-:W-:-:S13]  /*dd00*/  PLOP3.LUT P0, PT, PT, PT, UP0, 0x80, 0x0 ;  /* 0x000000000000781c */ /* 0x000fda0003f0f008 */
[----:B------:R-:W-:Y:S05]  /*dd10*/  @!P0 BRA `(.L_x_334) ;  /* 0x0000000000048947 */ /* 0x000fea0003800000 */
[----:B------:R-:W-:Y:S01]  /*dd20*/  BPT.TRAP 0x1 ;  /* 0x000000040000795c */ /* 0x000fe20000300000 */
.L_x_334:
[----:B------:R-:W0:Y:S01]  /*dd30*/  S2R R3, SR_CgaCtaId ;  /* 0x0000000000037919 */ /* 0x000e220000008800 */
[----:B------:R-:W-:Y:S02]  /*dd40*/  MOV R0, 0x400 ;  /* 0x0000040000007802 */ /* 0x000fe40000000f00 */
[----:B------:R-:W-:Y:S02]  /*dd50*/  SHF.L.U32 R2, R24, 0x1f, RZ ;  /* 0x0000001f18027819 */ /* 0x000fe400000006ff */
[----:B0-----:R-:W-:-:S05]  /*dd60*/  LEA R0, R3, R0, 0x18 ;  /* 0x0000000003007211 */ /* 0x001fca00078ec0ff */
[----:B------:R-:W-:-:S04]  /*dd70*/  VIADD R0, R0, 0x20 ;  /* 0x0000002000007836 */ /* 0x000fc80000000000 */
[C---:B------:R-:W-:Y:S02]  /*dd80*/  IMAD R5, R25.reuse, 0x8, R0 ;  /* 0x0000000819057824 */ /* 0x040fe400078e0200 */
[----:B------:R-:W-:Y:S02]  /*dd90*/  VIADD R25, R25, 0x1 ;  /* 0x0000000119197836 */ /* 0x000fe40000000000 */
[----:B------:R-:W0:Y:S03]  /*dda0*/  SYNCS.PHASECHK.TRANS64.TRYWAIT P0, [R5+URZ], R2 ;  /* 0x00000002050075a7 */ /* 0x000e26000800017f */
[----:B------:R-:W-:-:S04]  /*ddb0*/  ISETP.NE.AND P1, PT, R25, 0x4, PT ;  /* 0x000000041900780c */ /* 0x000fc80003f25270 */
[----:B------:R-:W-:Y:S02]  /*ddc0*/  SEL R3, RZ, 0x1, P1 ;  /* 0x00000001ff037807 */ /* 0x000fe40000800000 */
[----:B------:R-:W-:Y:S02]  /*ddd0*/  SEL R25, R25, RZ, P1 ;  /* 0x000000ff19197207 */ /* 0x000fe40000800000 */
[----:B------:R-:W-:-:S03]  /*dde0*/  LOP3.LUT R24, R24, R3, RZ, 0x3c, !PT ;  /* 0x0000000318187212 */ /* 0x000fc600078e3cff */
[----:B------:R-:W-:Y:S01]  /*ddf0*/  IMAD R7, R25, 0x8, R0 ;  /* 0x0000000819077824 */ /* 0x000fe200078e0200 */
[----:B------:R-:W-:Y:S01]  /*de00*/  SHF.L.U32 R4, R24, 0x1f, RZ ;  /* 0x0000001f18047819 */ /* 0x000fe200000006ff */
[----:B0-----:R-:W-:Y:S06]  /*de10*/  @!P0 BRA `(.L_x_335) ;  /* 0x0000000400488947 */ /* 0x001fec0003800000 */
.L_x_354:
[----:B------:R-:W1:Y:S01]  /*de20*/  SYNCS.PHASECHK.TRANS64.TRYWAIT P0, [R7+URZ], R4 ;  /* 0x00000004070075a7 */ /* 0x000e62000800017f */
[----:B0-----:R-:W-:-:S05]  /*de30*/  VIADD R2, R25, 0x1 ;  /* 0x0000000119027836 */ /* 0x001fca0000000000 */
[----:B------:R-:W-:-:S04]  /*de40*/  ISETP.NE.AND P1, PT, R2, 0x4, PT ;  /* 0x000000040200780c */ /* 0x000fc80003f25270 */
[----:B------:R-:W-:Y:S02]  /*de50*/  SEL R3, RZ, 0x1, P1 ;  /* 0x00000001ff037807 */ /* 0x000fe40000800000 */
[----:B------:R-:W-:Y:S02]  /*de60*/  SEL R9, R2, RZ, P1 ;  /* 0x000000ff02097207 */ /* 0x000fe40000800000 */
[----:B------:R-:W-:-:S03]  /*de70*/  LOP3.LUT R11, R24, R3, RZ, 0x3c, !PT ;  /* 0x00000003180b7212 */ /* 0x000fc600078e3cff */
[----:B------:R-:W-:Y:S01]  /*de80*/  IMAD R6, R9, 0x8, R0 ;  /* 0x0000000809067824 */ /* 0x000fe200078e0200 */
[----:B------:R-:W-:Y:S01]  /*de90*/  SHF.L.U32 R5, R11, 0x1f, RZ ;  /* 0x0000001f0b057819 */ /* 0x000fe200000006ff */
[----:B-1----:R-:W-:Y:S06]  /*dea0*/  @!P0 BRA `(.L_x_336) ;  /* 0x0000000400388947 */ /* 0x002fec0003800000 */
.L_x_355:
[----:B------:R-:W1:Y:S01]  /*deb0*/  SYNCS.PHASECHK.TRANS64.TRYWAIT P0, [R6+URZ], R5 ;  /* 0x00000005060075a7 */ /* 0x000e62000800017f */
[----:B------:R-:W-:-:S05]  /*dec0*/  VIADD R2, R9, 0x1 ;  /* 0x0000000109027836 */ /* 0x000fca0000000000 */
[----:B------:R-:W-:-:S04]  /*ded0*/  ISETP.NE.AND P1, PT, R2, 0x4, PT ;  /* 0x000000040200780c */ /* 0x000fc80003f25270 */
[----:B0-----:R-:W-:Y:S02]  /*dee0*/  SEL R4, RZ, 0x1, P1 ;  /* 0x00000001ff047807 */ /* 0x001fe40000800000 */
[----:B------:R-:W-:Y:S02]  /*def0*/  SEL R3, R2, RZ, P1 ;  /* 0x000000ff02037207 */ /* 0x000fe40000800000 */
[----:B------:R-:W-:Y:S01]  /*df00*/  LOP3.LUT R4, R11, R4, RZ, 0x3c, !PT ;  /* 0x000000040b047212 */ /* 0x000fe200078e3cff */
[----:B-1----:R-:W-:Y:S06]  /*df10*/  @!P0 BRA `(.L_x_337) ;  /* 0x0000000400308947 */ /* 0x002fec0003800000 */
.L_x_356:
[----:B------:R-:W-:Y:S01]  /*df20*/  IMAD R3, R3, 0x8, R0 ;  /* 0x0000000803037824 */ /* 0x000fe200078e0200 */
[----:B------:R-:W-:-:S07]  /*df30*/  SHF.L.U32 R0, R4, 0x1f, RZ ;  /* 0x0000001f04007819 */ /* 0x000fce00000006ff */
.L_x_338:
[----:B-1----:R1:W2:Y:S02]  /*df40*/  SYNCS.PHASECHK.TRANS64.TRYWAIT P0, [R3+URZ], R0 ;  /* 0x00000000030075a7 */ /* 0x0022a4000800017f */
[----:B--2---:R-:W-:Y:S05]  /*df50*/  @!P0 NANOSLEEP.SYNCS 0x989680 ;  /* 0x009896800000895d */ /* 0x004fea0003900000 */
[----:B------:R-:W2:Y:S02]  /*df60*/  @!P0 SYNCS.PHASECHK.TRANS64 P0, [R3+URZ], R0 ;  /* 0x00000000030085a7 */ /* 0x000ea4000800007f */
[----:B--2---:R-:W-:Y:S05]  /*df70*/  @!P0 BRA `(.L_x_338) ;  /* 0xfffffffc00f08947 */ /* 0x004fea000383ffff */
.L_x_333:
[----:B------:R-:W-:Y:S05]  /*df80*/  BSYNC B0 ;  /* 0x0000000000007941 */ /* 0x000fea0003800000 */
.L_x_332:
[----:B------:R-:W-:Y:S05]  /*df90*/  EXIT ;  /* 0x000000000000794d */ /* 0x000fea0003800000 */
.L_x_16:
[----:B------:R-:W-:Y:S02]  /*dfa0*/  IMAD.MOV.U32 R12, RZ, RZ, RZ ;  /* 0x000000ffff0c7224 */ /* 0x000fe400078e00ff */
[----:B------:R-:W-:Y:S02]  /*dfb0*/  IMAD.MOV.U32 R11, RZ, RZ, 0x1f ;  /* 0x0000001fff0b7424 */ /* 0x000fe400078e00ff */
[----:B------:R-:W-:-:S07]  /*dfc0*/  IMAD.MOV.U32 R15, RZ, RZ, -0x1 ;  /* 0xffffffffff0f7424 */ /* 0x000fce00078e00ff */
[----:B01---5:R-:W-:Y:S05]  /*dfd0*/  WARPSYNC.COLLECTIVE R15, `(.L_x_339) ;  /* 0x000000000f087348 */ /* 0x023fea0003c00000 */
[----:B------:R2:W3:Y:S02]  /*dfe0*/  SHFL.IDX P6, R14, R13, R12, R11 ;  /* 0x0000000c0d0e7389 */ /* 0x0004e400000c000b */
[----:B0123-5:R-:W-:Y:S01]  /*dff0*/  ENDCOLLECTIVE ;  /* 0x000000000000791b */ /* 0x02ffe20003800000 */
.L_x_339:
[----:B------:R-:W-:Y:S05]  /*e000*/  BRA `(.L_x_340) ;  /* 0xffffff3000f07947 */ /* 0x000fea000383ffff */
.L_x_20:
[----:B---3--:R3:W4:Y:S02]  /*e010*/  SYNCS.PHASECHK.TRANS64.TRYWAIT P0, [R3+URZ], R0 ;  /* 0x00000000030075a7 */ /* 0x008724000800017f */
[----:B----4-:R-:W-:Y:S05]  /*e020*/  @!P0 NANOSLEEP.SYNCS 0x989680 ;  /* 0x009896800000895d */ /* 0x010fea0003900000 */
[----:B------:R-:W4:Y:S02]  /*e030*/  @!P0 SYNCS.PHASECHK.TRANS64 P0, [R3+URZ], R0 ;  /* 0x00000000030085a7 */ /* 0x000f24000800007f */
[----:B----4-:R-:W-:Y:S05]  /*e040*/  @!P0 BRA `(.L_x_20) ;  /* 0xfffffffc00f08947 */ /* 0x010fea000383ffff */
[----:B------:R-:W-:Y:S05]  /*e050*/  BRA `(.L_x_19) ;  /* 0xffffff34000c7947 */ /* 0x000fea000383ffff */
.L_x_24:
[----:B------:R-:W-:Y:S01]  /*e060*/  BSSY B2, `(.L_x_341) ;  /* 0x0000005000027945 */ /* 0x000fe20003800000 */
[----:B0-----:R-:W-:-:S07]  /*e070*/  IMAD.MOV.U32 R15, RZ, RZ, -0x1 ;  /* 0xffffffffff0f7424 */ /* 0x001fce00078e00ff */
[----:B-----5:R-:W-:Y:S05]  /*e080*/  WARPSYNC.COLLECTIVE R15, `(.L_x_342) ;  /* 0x000000000f087348 */ /* 0x020fea0003c00000 */
[----:B------:R-:W-:Y:S01]  /*e090*/  NOP ;  /* 0x0000000000007918 */ /* 0x000fe20000000000 */
[----:B-----5:R-:W-:Y:S01]  /*e0a0*/  ENDCOLLECTIVE ;  /* 0x000000000000791b */ /* 0x020fe20003800000 */
.L_x_342:
[----:B------:R-:W-:Y:S05]  /*e0b0*/  BSYNC B2 ;  /* 0x0000000000027941 */ /* 0x000fea0003800000 */
.L_x_341:
[----:B------:R-:W-:Y:S05]  /*e0c0*/  BRA `(.L_x_343) ;  /* 0xffffff3c00987947 */ /* 0x000fea000383ffff */
.L_x_30:
[----:B0-----:R-:W-:-:S04]  /*e0d0*/  IMAD.U32 R15, RZ, RZ, UR4 ;  /* 0x00000004ff0f7e24 */ /* 0x001fc8000f8e00ff */
[----:B------:R0:W1:Y:S03]  /*e0e0*/  SYNCS.PHASECHK.TRANS64.TRYWAIT P0, [R15+URZ], R12 ;  /* 0x0000000c0f0075a7 */ /* 0x000066000800017f */
[----:B-1----:R-:W-:Y:S05]  /*e0f0*/  @!P0 NANOSLEEP.SYNCS 0x989680 ;  /* 0x009896800000895d */ /* 0x002fea0003900000 */
[----:B------:R-:W1:Y:S02]  /*e100*/  @!P0 SYNCS.PHASECHK.TRANS64 P0, [R15+URZ], R12 ;  /* 0x0000000c0f0085a7 */ /* 0x000e64000800007f */
[----:B-1----:R-:W-:Y:S05]  /*e110*/  @!P0 BRA `(.L_x_30) ;  /* 0xfffffffc00ec8947 */ /* 0x002fea000383ffff */
[----:B------:R-:W-:Y:S05]  /*e120*/  BRA `(.L_x_29) ;  /* 0xffffff4800f07947 */ /* 0x000fea000383ffff */
.L_x_40:
[----:B0-----:R0:W1:Y:S02]  /*e130*/  SYNCS.PHASECHK.TRANS64.TRYWAIT P0, [R9+URZ], R12 ;  /* 0x0000000c090075a7 */ /* 0x001064000800017f */
[----:B-1----:R-:W-:Y:S05]  /*e140*/  @!P0 NANOSLEEP.SYNCS 0x989680 ;  /* 0x009896800000895d */ /* 0x002fea0003900000 */
[----:B------:R-:W1:Y:S02]  /*e150*/  @!P0 SYNCS.PHASECHK.TRANS64 P0, [R9+URZ], R12 ;  /* 0x0000000c090085a7 */ /* 0x000e64000800007f */
[----:B-1----:R-:W-:Y:S05]  /*e160*/  @!P0 BRA `(.L_x_40) ;  /* 0xfffffffc00f08947 */ /* 0x002fea000383ffff */
[----:B------:R-:W-:Y:S05]  /*e170*/  BRA `(.L_x_39) ;  /* 0xffffff6000847947 */ /* 0x000fea000383ffff */
.L_x_42:
[----:B------:R-:W-:Y:S01]  /*e180*/  BSSY B1, `(.L_x_344) ;  /* 0x0000005000017945 */ /* 0x000fe20003800000 */
[----:B0-----:R-:W-:-:S07]  /*e190*/  IMAD.MOV.U32 R15, RZ, RZ, -0x1 ;  /* 0xffffffffff0f7424 */ /* 0x001fce00078e00ff */
[----:B-----5:R-:W-:Y:S05]  /*e1a0*/  WARPSYNC.COLLECTIVE R15, `(.L_x_345) ;  /* 0x000000000f087348 */ /* 0x020fea0003c00000 */
[----:B------:R-:W-:Y:S01]  /*e1b0*/  NOP ;  /* 0x0000000000007918 */ /* 0x000fe20000000000 */
[----:B-----5:R-:W-:Y:S01]  /*e1c0*/  ENDCOLLECTIVE ;  /* 0x000000000000791b */ /* 0x020fe20003800000 */
.L_x_345:
[----:B------:R-:W-:Y:S05]  /*e1d0*/  BSYNC B1 ;  /* 0x0000000000017941 */ /* 0x000fea0003800000 */
.L_x_344:
[----:B------:R-:W-:Y:S05]  /*e1e0*/  BRA `(.L_x_346) ;  /* 0xffffff6800447947 */ /* 0x000fea000383ffff */
.L_x_317:
[----:B------:R-:W-:Y:S01]  /*e1f0*/  BSSY B0, `(.L_x_347) ;  /* 0x0000006000007945 */ /* 0x000fe20003800000 */
[----:B------:R-:W-:-:S07]  /*e200*/  IMAD.MOV.U32 R15, RZ, RZ, -0x1 ;  /* 0xffffffffff0f7424 */ /* 0x000fce00078e00ff */
[----:B------:R-:W-:Y:S05]  /*e210*/  WARPSYNC.COLLECTIVE R15, `(.L_x_348) ;  /* 0x000000000f0c7348 */ /* 0x000fea0003c00000 */
[----:B------:R-:W-:Y:S02]  /*e220*/  ELECT P6, UR62, PT ;  /* 0x00000000003e782f */ /* 0x000fe400038c0000 */
[----:B------:R-:W-:Y:S01]  /*e230*/  MOV R14, UR62 ;  /* 0x0000003e000e7c02 */ /* 0x000fe20008000f00 */
[----:B------:R-:W-:Y:S10]  /*e240*/  ENDCOLLECTIVE ;  /* 0x000000000000791b */ /* 0x000ff40003800000 */
.L_x_348:
[----:B------:R-:W-:Y:S05]  /*e250*/  BSYNC B0 ;  /* 0x0000000000007941 */ /* 0x000fea0003800000 */
.L_x_347:
[----:B------:R-:W-:Y:S05]  /*e260*/  BRA `(.L_x_349) ;  /* 0xffffffec00107947 */ /* 0x000fea000383ffff */
.L_x_322:
[----:B0-----:R0:W2:Y:S02]  /*e270*/  SYNCS.PHASECHK.TRANS64.TRYWAIT P0, [R6+URZ+0x20], R3 ;  /* 0x00002003060075a7 */ /* 0x0010a4000800017f */
[----:B--2---:R-:W-:Y:S05]  /*e280*/  @!P0 NANOSLEEP.SYNCS 0x989680 ;  /* 0x009896800000895d */ /* 0x004fea0003900000 */
[----:B------:R-:W2:Y:S02]  /*e290*/  @!P0 SYNCS.PHASECHK.TRANS64 P0, [R6+URZ+0x20], R3 ;  /* 0x00002003060085a7 */ /* 0x000ea4000800007f */
[----:B--2---:R-:W-:Y:S05]  /*e2a0*/  @!P0 BRA `(.L_x_322) ;  /* 0xfffffffc00f08947 */ /* 0x004fea000383ffff */
[----:B------:R-:W-:Y:S05]  /*e2b0*/  BRA `(.L_x_350) ;  /* 0xffffffec00e87947 */ /* 0x000fea000383ffff */
.L_x_331:
[----:B------:R-:W-:Y:S01]  /*e2c0*/  BSSY B0, `(.L_x_351) ;  /* 0x0000006000007945 */ /* 0x000fe20003800000 */
[----:B------:R-:W-:-:S07]  /*e2d0*/  IMAD.MOV.U32 R15, RZ, RZ, -0x1 ;  /* 0xffffffffff0f7424 */ /* 0x000fce00078e00ff */
[----:B------:R-:W-:Y:S05]  /*e2e0*/  WARPSYNC.COLLECTIVE R15, `(.L_x_352) ;  /* 0x000000000f0c7348 */ /* 0x000fea0003c00000 */
[----:B------:R-:W-:Y:S02]  /*e2f0*/  ELECT P6, UR62, PT ;  /* 0x00000000003e782f */ /* 0x000fe400038c0000 */
[----:B------:R-:W-:Y:S01]  /*e300*/  MOV R14, UR62 ;  /* 0x0000003e000e7c02 */ /* 0x000fe20008000f00 */
[----:B------:R-:W-:Y:S10]  /*e310*/  ENDCOLLECTIVE ;  /* 0x000000000000791b */ /* 0x000ff40003800000 */
.L_x_352:
[----:B------:R-:W-:Y:S05]  /*e320*/  BSYNC B0 ;  /* 0x0000000000007941 */ /* 0x000fea0003800000 */
.L_x_351:
[----:B------:R-:W-:Y:S05]  /*e330*/  BRA `(.L_x_353) ;  /* 0xfffffff800607947 */ /* 0x000fea000383ffff */
.L_x_335:
[----:B0-----:R0:W1:Y:S02]  /*e340*/  SYNCS.PHASECHK.TRANS64.TRYWAIT P0, [R5+URZ], R2 ;  /* 0x00000002050075a7 */ /* 0x001064000800017f */
[----:B-1----:R-:W-:Y:S05]  /*e350*/  @!P0 NANOSLEEP.SYNCS 0x989680 ;  /* 0x009896800000895d */ /* 0x002fea0003900000 */
[----:B------:R-:W1:Y:S02]  /*e360*/  @!P0 SYNCS.PHASECHK.TRANS64 P0, [R5+URZ], R2 ;  /* 0x00000002050085a7 */ /* 0x000e64000800007f */
[----:B-1----:R-:W-:Y:S05]  /*e370*/  @!P0 BRA `(.L_x_335) ;  /* 0xfffffffc00f08947 */ /* 0x002fea000383ffff */
[----:B------:R-:W-:Y:S05]  /*e380*/  BRA `(.L_x_354) ;  /* 0xfffffff800a47947 */ /* 0x000fea000383ffff */
.L_x_336:
[----:B0-----:R0:W1:Y:S02]  /*e390*/  SYNCS.PHASECHK.TRANS64.TRYWAIT P0, [R7+URZ], R4 ;  /* 0x00000004070075a7 */ /* 0x001064000800017f */
[----:B-1----:R-:W-:Y:S05]  /*e3a0*/  @!P0 NANOSLEEP.SYNCS 0x989680 ;  /* 0x009896800000895d */ /* 0x002fea0003900000 */
[----:B------:R-:W1:Y:S02]  /*e3b0*/  @!P0 SYNCS.PHASECHK.TRANS64 P0, [R7+URZ], R4 ;  /* 0x00000004070085a7 */ /* 0x000e64000800007f */
[----:B-1----:R-:W-:Y:S05]  /*e3c0*/  @!P0 BRA `(.L_x_336) ;  /* 0xfffffffc00f08947 */ /* 0x002fea000383ffff */
[----:B------:R-:W-:Y:S05]  /*e3d0*/  BRA `(.L_x_355) ;  /* 0xfffffff800b47947 */ /* 0x000fea000383ffff */
.L_x_337:
[----:B0-----:R0:W1:Y:S02]  /*e3e0*/  SYNCS.PHASECHK.TRANS64.TRYWAIT P0, [R6+URZ], R5 ;  /* 0x00000005060075a7 */ /* 0x001064000800017f */
[----:B-1----:R-:W-:Y:S05]  /*e3f0*/  @!P0 NANOSLEEP.SYNCS 0x989680 ;  /* 0x009896800000895d */ /* 0x002fea0003900000 */
[----:B------:R-:W1:Y:S02]  /*e400*/  @!P0 SYNCS.PHASECHK.TRANS64 P0, [R6+URZ], R5 ;  /* 0x00000005060085a7 */ /* 0x000e64000800007f */
[----:B-1----:R-:W-:Y:S05]  /*e410*/  @!P0 BRA `(.L_x_337) ;  /* 0xfffffffc00f08947 */ /* 0x002fea000383ffff */
[----:B------:R-:W-:Y:S05]  /*e420*/  BRA `(.L_x_356) ;  /* 0xfffffff800bc7947 */ /* 0x000fea000383ffff */
.L_x_357:
[----:B------:R-:W-:-:S00]  /*e430*/  BRA `(.L_x_357) ;  /* 0xfffffffc00fc7947 */ /* 0x000fc0000383ffff */
[----:B------:R-:W-:-:S00]  /*e440*/  NOP ;  /* 0x0000000000007918 */ /* 0x000fc00000000000 */
        /* <DEDUP_REMOVED lines=11> */
.L_x_358:


//--------------------- .nv.global.init           --------------------------
	.section	.nv.global.init,"aw",@progbits
.nv.global.init:
	.type		$str$24,@object
	.size		$str$24,($str$25 - $str$24)
$str$24:
        /*0000*/ 	.byte	0x28, 0x61, 0x64, 0x64, 0x72, 0x65, 0x73, 0x73, 0x20, 0x26, 0x20, 0x6d, 0x61, 0x73, 0x6b, 0x29
        /*0010*/ 	.byte	0x20, 0x3d, 0x3d, 0x20, 0x30, 0x00
	.type		$str$25,@object
	.size		$str$25,(__unnamed_1 - $str$25)
$str$25:
        /*0016*/ 	.byte	0x2f, 0x74, 0x6d, 0x70, 0x2f, 0x63, 0x75, 0x74, 0x6c, 0x61, 0x73, 0x73, 0x5f, 0x73, 0x77, 0x65
        /*0026*/ 	.byte	0x65, 0x70, 0x5f, 0x73, 0x72, 0x63, 0x2f, 0x69, 0x6e, 0x63, 0x6c, 0x75, 0x64, 0x65, 0x2f, 0x63
        /*0036*/ 	.byte	0x75, 0x74, 0x65, 0x2f, 0x70, 0x6f, 0x69, 0x6e, 0x74, 0x65, 0x72, 0x5f, 0x66, 0x6c, 0x61, 0x67
        /*0046*/ 	.byte	0x67, 0x65, 0x64, 0x2e, 0x68, 0x70, 0x70, 0x00
	.type		__unnamed_1,@object
	.size		__unnamed_1,(__unnamed_3 - __unnamed_1)
__unnamed_1:
        /*004e*/ 	.byte	0x61, 0x75, 0x74, 0x6f, 0x20, 0x63, 0x75, 0x74, 0x65, 0x3a, 0x3a, 0x61, 0x73, 0x5f, 0x70, 0x6f
        /* <DEDUP_REMOVED lines=27> */
        /*020e*/ 	.byte	0x34, 0x3e, 0x3e, 0x3e, 0x3e, 0x3e, 0x20, 0x26, 0x5d, 0x00
	.type		__unnamed_3,@object
	.size		__unnamed_3,(__unnamed_2 - __unnamed_3)
__unnamed_3:
        /* <DEDUP_REMOVED lines=29> */
	.type		__unnamed_2,@object
	.size		__unnamed_2,(.L_1 - __unnamed_2)
__unnamed_2:
        /* <DEDUP_REMOVED lines=28> */
        /*05a2*/ 	.byte	0x33, 0x32, 0x37, 0x36, 0x38, 0x3e, 0x3e, 0x3e, 0x3e, 0x3e, 0x20, 0x26, 0x5d, 0x00
.L_1:


//--------------------- .nv.shared._ZN7cutlass13device_kernelINS_4gemm6kernel13GemmUniversalIN4cute5tupleIJiiiiEEENS1_10collective13CollectiveMmaINS1_39MainloopSm90TmaGmmaRmemAWarpSpecializedILi4ENS5_IJNS4_1CILi1EEESB_SB_EEENS1_35KernelTmaWarpSpecializedCooperativeEEENS5_IJNSA_ILi128EEENSA_ILi256EEESF_EEEaNS5_IJSB_llEEEaSI_NS4_8TiledMMAINS4_8MMA_AtomIJNS4_4SM904GMMA27MMA_64x256x32_S32S8S8_RS_TNEEEENS4_6LayoutINS5_IJNSA_ILi2EEESB_SB_EEENS5_IJSB_NSA_ILi0EEESS_EEEEENS5_IJNS4_10UnderscoreESV_SV_EEEEENS4_13SM90_TMA_LOADENS4_14ComposedLayoutINS4_7SwizzleILi3ELi4ELi3EEENS4_18smem_ptr_flag_bitsILi8EEENSP_INS5_IJSF_NSA_ILi8EEEEEENS5_IJSB_SF_EEEEEEENS4_9Copy_AtomIJNS4_39AutoVectorizingCopyWithAssumedAlignmentILi128EEEaEEENS4_8identityESY_S18_vS1D_EENS_8epilogue10collective6detail29Sm90TmaWarpSpecializedAdapterINS1G_15DefaultEpilogueIaNS5_IJlSB_lEEES1K_NS1F_6thread17LinearCombinationIaLi1EiiLNS1L_9ScaleType4KindE0ELNS_15FloatRoundStyleE2EaEENS1_15EpilogueDefaultEEEEEvvEEEEvNT_6ParamsE --------------------------
	.section	.nv.shared._ZN7cutlass13device_kernelINS_4gemm6kernel13GemmUniversalIN4cute5tupleIJiiiiEEENS1_10collective13CollectiveMmaINS1_39MainloopSm90TmaGmmaRmemAWarpSpecializedILi4ENS5_IJNS4_1CILi1EEESB_SB_EEENS1_35KernelTmaWarpSpecializedCooperativeEEENS5_IJNSA_ILi128EEENSA_ILi256EEESF_EEEaNS5_IJSB_llEEEaSI_NS4_8TiledMMAINS4_8MMA_AtomIJNS4_4SM904GMMA27MMA_64x256x32_S32S8S8_RS_TNEEEENS4_6LayoutINS5_IJNSA_ILi2EEESB_SB_EEENS5_IJSB_NSA_ILi0EEESS_EEEEENS5_IJNS4_10UnderscoreESV_SV_EEEEENS4_13SM90_TMA_LOADENS4_14ComposedLayoutINS4_7SwizzleILi3ELi4ELi3EEENS4_18smem_ptr_flag_bitsILi8EEENSP_INS5_IJSF_NSA_ILi8EEEEEENS5_IJSB_SF_EEEEEEENS4_9Copy_AtomIJNS4_39AutoVectorizingCopyWithAssumedAlignmentILi128EEEaEEENS4_8identityESY_S18_vS1D_EENS_8epilogue10collective6detail29Sm90TmaWarpSpecializedAdapterINS1G_15DefaultEpilogueIaNS5_IJlSB_lEEES1K_NS1F_6thread17LinearCombinationIaLi1EiiLNS1L_9ScaleType4KindE0ELNS_15FloatRoundStyleE2EaEENS1_15EpilogueDefaultEEEEEvvEEEEvNT_6ParamsE,"aw",@nobits
	.sectionflags	@""
	.align	16
	.zero		1024


//--------------------- .nv.shared.reserved.0     --------------------------
	.section	.nv.shared.reserved.0,"aw",@nobits
	.weak		__nv_reservedSMEM_offset_0_alias
	.size		__nv_reservedSMEM_offset_0_alias, 0, 0
	.other		__nv_reservedSMEM_offset_0_alias,@"STO_CUDA_RESERVED_SHARED STV_DEFAULT"
__nv_reservedSMEM_offset_0_alias:
	.zero		0


//--------------------- .nv.global                --------------------------
	.section	.nv.global,"aw",@nobits
.nv.global:
	.type		_ZN40_INTERNAL_38faaa89_4_k_cu_4fa381a9_334154cute1_E,@object
	.size		_ZN40_INTERNAL_38faaa89_4_k_cu_4fa381a9_334154cute1_E,(_ZN40_INTERNAL_38faaa89_4_k_cu_4fa381a9_334154cuda3std3__45__cpo6cbeginE - _ZN40_INTERNAL_38faaa89_4_k_cu_4fa381a9_334154cute1_E)
_ZN40_INTERNAL_38faaa89_4_k_cu_4fa381a9_334154cute1_E:
	.zero		1
	.type		_ZN40_INTERNAL_38faaa89_4_k_cu_4fa381a9_334154cuda3std3__45__cpo6cbeginE,@object
	.size		_ZN40_INTERNAL_38faaa89_4_k_cu_4fa381a9_334154cuda3std3__45__cpo6cbeginE,(_ZN40_INTERNAL_38faaa89_4_k_cu_4fa381a9_334154cuda3std3__48in_placeE - _ZN40_INTERNAL_38faaa89_4_k_cu_4fa381a9_334154cuda3std3__45__cpo6cbeginE)
_ZN40_INTERNAL_38faaa89_4_k_cu_4fa381a9_334154cuda3std3__45__cpo6cbeginE:
	.zero		1
	.type		_ZN40_INTERNAL_38faaa89_4_k_cu_4fa381a9_334154cuda3std3__48in_placeE,@object
	.size		_ZN40_INTERNAL_38faaa89_4_k_cu_4fa381a9_334154cuda3std3__48in_placeE,(_ZN40_INTERNAL_38faaa89_4_k_cu_4fa381a9_334154cuda3std6ranges3__45__cpo9iter_moveE - _ZN40_INTERNAL_38faaa89_4_k_cu_4fa381a9_334154cuda3std3__48in_placeE)
_ZN40_INTERNAL_38faaa89_4_k_cu_4fa381a9_334154cuda3std3__48in_placeE:
	.zero		1
	.type		_ZN40_INTERNAL_38faaa89_4_k_cu_4fa381a9_334154cuda3std6ranges3__45__cpo9iter_moveE,@object
	.size		_ZN40_INTERNAL_38faaa89_4_k_cu_4fa381a9_334154cuda3std6ranges3__45__cpo9iter_moveE,(_ZN40_INTERNAL_38faaa89_4_k_cu_4fa381a9_334154cuda3std3__45__cpo5beginE - _ZN40_INTERNAL_38faaa89_4_k_cu_4fa381a9_334154cuda3std6ranges3__45__cpo9iter_moveE)
_ZN40_INTERNAL_38faaa89_4_k_cu_4fa381a9_334154cuda3std6ranges3__45__cpo9iter_moveE:
	.zero		1
	.type		_ZN40_INTERNAL_38faaa89_4_k_cu_4fa381a9_334154cuda3std3__45__cpo5beginE,@object
	.size		_ZN40_INTERNAL_38faaa89_4_k_cu_4fa381a9_334154cuda3std3__45__cpo5beginE,(_ZN40_INTERNAL_38faaa89_4_k_cu_4fa381a9_334154cuda3std3__442_GLOBAL__N__38faaa89_4_k_cu_4fa381a9_334156ignoreE - _ZN40_INTERNAL_38faaa89_4_k_cu_4fa381a9_334154cuda3std3__45__cpo5beginE)
_ZN40_INTERNAL_38faaa89_4_k_cu_4fa381a9_334154cuda3std3__45__cpo5beginE:
	.zero		1
	.type		_ZN40_INTERNAL_38faaa89_4_k_cu_4fa381a9_334154cuda3std3__442_GLOBAL__N__38faaa89_4_k_cu_4fa381a9_334156ignoreE,@object
	.size		_ZN40_INTERNAL_38faaa89_4_k_cu_4fa381a9_334154cuda3std3__442_GLOBAL__N__38faaa89_4_k_cu_4fa381a9_334156ignoreE,(_ZN40_INTERNAL_38faaa89_4_k_cu_4fa381a9_334154cute7productE - _ZN40_INTERNAL_38faaa89_4_k_cu_4fa381a9_334154cuda3std3__442_GLOBAL__N__38faaa89_4_k_cu_4fa381a9_334156ignoreE)
_ZN40_INTERNAL_38faaa89_4_k_cu_4fa381a9_334154cuda3std3__442_GLOBAL__N__38faaa89_4_k_cu_4fa381a9_334156ignoreE:
	.zero		1
	.type		_ZN40_INTERNAL_38faaa89_4_k_cu_4fa381a9_334154cute7productE,@object
	.size		_ZN40_INTERNAL_38faaa89_4_k_cu_4fa381a9_334154cute7productE,(_ZN40_INTERNAL_38faaa89_4_k_cu_4fa381a9_334154cuda3std3__45__cpo3endE - _ZN40_INTERNAL_38faaa89_4_k_cu_4fa381a9_334154cute7productE)
_ZN40_INTERNAL_38faaa89_4_k_cu_4fa381a9_334154cute7productE:
	.zero		1
	.type		_ZN40_INTERNAL_38faaa89_4_k_cu_4fa381a9_334154cuda3std3__45__cpo3endE,@object
	.size		_ZN40_INTERNAL_38faaa89_4_k_cu_4fa381a9_334154cuda3std3__45__cpo3endE,(_ZN40_INTERNAL_38faaa89_4_k_cu_4fa381a9_334154cuda3std3__419piecewise_constructE - _ZN40_INTERNAL_38faaa89_4_k_cu_4fa381a9_334154cuda3std3__45__cpo3endE)
_ZN40_INTERNAL_38faaa89_4_k_cu_4fa381a9_334154cuda3std3__45__cpo3endE:
	.zero		1
	.type		_ZN40_INTERNAL_38faaa89_4_k_cu_4fa381a9_334154cuda3std3__419piecewise_constructE,@object
	.size		_ZN40_INTERNAL_38faaa89_4_k_cu_4fa381a9_334154cuda3std3__419piecewise_constructE,(_ZN40_INTERNAL_38faaa89_4_k_cu_4fa381a9_334154cuda3std3__45__cpo4cendE - _ZN40_INTERNAL_38faaa89_4_k_cu_4fa381a9_334154cuda3std3__419piecewise_constructE)
_ZN40_INTERNAL_38faaa89_4_k_cu_4fa381a9_334154cuda3std3__419piecewise_constructE:
	.zero		1
	.type		_ZN40_INTERNAL_38faaa89_4_k_cu_4fa381a9_334154cuda3std3__45__cpo4cendE,@object
	.size		_ZN40_INTERNAL_38faaa89_4_k_cu_4fa381a9_334154cuda3std3__45__cpo4cendE,(_ZN40_INTERNAL_38faaa89_4_k_cu_4fa381a9_334154cuda3std6ranges3__45__cpo4swapE - _ZN40_INTERNAL_38faaa89_4_k_cu_4fa381a9_334154cuda3std3__45__cpo4cendE)
_ZN40_INTERNAL_38faaa89_4_k_cu_4fa381a9_334154cuda3std3__45__cpo4cendE:
	.zero		1
	.type		_ZN40_INTERNAL_38faaa89_4_k_cu_4fa381a9_334154cuda3std6ranges3__45__cpo4swapE,@object
	.size		_ZN40_INTERNAL_38faaa89_4_k_cu_4fa381a9_334154cuda3std6ranges3__45__cpo4swapE,(.L_10 - _ZN40_INTERNAL_38faaa89_4_k_cu_4fa381a9_334154cuda3std6ranges3__45__cpo4swapE)
_ZN40_INTERNAL_38faaa89_4_k_cu_4fa381a9_334154cuda3std6ranges3__45__cpo4swapE:
	.zero		1
.L_10:


//--------------------- .nv.constant0._ZN7cutlass13device_kernelINS_4gemm6kernel13GemmUniversalIN4cute5tupleIJiiiiEEENS1_10collective13CollectiveMmaINS1_39MainloopSm90TmaGmmaRmemAWarpSpecializedILi4ENS5_IJNS4_1CILi1EEESB_SB_EEENS1_35KernelTmaWarpSpecializedCooperativeEEENS5_IJNSA_ILi128EEENSA_ILi256EEESF_EEEaNS5_IJSB_llEEEaSI_NS4_8TiledMMAINS4_8MMA_AtomIJNS4_4SM904GMMA27MMA_64x256x32_S32S8S8_RS_TNEEEENS4_6LayoutINS5_IJNSA_ILi2EEESB_SB_EEENS5_IJSB_NSA_ILi0EEESS_EEEEENS5_IJNS4_10UnderscoreESV_SV_EEEEENS4_13SM90_TMA_LOADENS4_14ComposedLayoutINS4_7SwizzleILi3ELi4ELi3EEENS4_18smem_ptr_flag_bitsILi8EEENSP_INS5_IJSF_NSA_ILi8EEEEEENS5_IJSB_SF_EEEEEEENS4_9Copy_AtomIJNS4_39AutoVectorizingCopyWithAssumedAlignmentILi128EEEaEEENS4_8identityESY_S18_vS1D_EENS_8epilogue10collective6detail29Sm90TmaWarpSpecializedAdapterINS1G_15DefaultEpilogueIaNS5_IJlSB_lEEES1K_NS1F_6thread17LinearCombinationIaLi1EiiLNS1L_9ScaleType4KindE0ELNS_15FloatRoundStyleE2EaEENS1_15EpilogueDefaultEEEEEvvEEEEvNT_6ParamsE --------------------------
	.section	.nv.constant0._ZN7cutlass13device_kernelINS_4gemm6kernel13GemmUniversalIN4cute5tupleIJiiiiEEENS1_10collective13CollectiveMmaINS1_39MainloopSm90TmaGmmaRmemAWarpSpecializedILi4ENS5_IJNS4_1CILi1EEESB_SB_EEENS1_35KernelTmaWarpSpecializedCooperativeEEENS5_IJNSA_ILi128EEENSA_ILi256EEESF_EEEaNS5_IJSB_llEEEaSI_NS4_8TiledMMAINS4_8MMA_AtomIJNS4_4SM904GMMA27MMA_64x256x32_S32S8S8_RS_TNEEEENS4_6LayoutINS5_IJNSA_ILi2EEESB_SB_EEENS5_IJSB_NSA_ILi0EEESS_EEEEENS5_IJNS4_10UnderscoreESV_SV_EEEEENS4_13SM90_TMA_LOADENS4_14ComposedLayoutINS4_7SwizzleILi3ELi4ELi3EEENS4_18smem_ptr_flag_bitsILi8EEENSP_INS5_IJSF_NSA_ILi8EEEEEENS5_IJSB_SF_EEEEEEENS4_9Copy_AtomIJNS4_39AutoVectorizingCopyWithAssumedAlignmentILi128EEEaEEENS4_8identityESY_S18_vS1D_EENS_8epilogue10collective6detail29Sm90TmaWarpSpecializedAdapterINS1G_15DefaultEpilogueIaNS5_IJlSB_lEEES1K_NS1F_6thread17LinearCombinationIaLi1EiiLNS1L_9ScaleType4KindE0ELNS_15FloatRoundStyleE2EaEENS1_15EpilogueDefaultEEEEEvvEEEEvNT_6ParamsE,"a",@progbits
	.sectionflags	@""
	.align	4
.nv.constant0._ZN7cutlass13device_kernelINS_4gemm6kernel13GemmUniversalIN4cute5tupleIJiiiiEEENS1_10collective13CollectiveMmaINS1_39MainloopSm90TmaGmmaRmemAWarpSpecializedILi4ENS5_IJNS4_1CILi1EEESB_SB_EEENS1_35KernelTmaWarpSpecializedCooperativeEEENS5_IJNSA_ILi128EEENSA_ILi256EEESF_EEEaNS5_IJSB_llEEEaSI_NS4_8TiledMMAINS4_8MMA_AtomIJNS4_4SM904GMMA27MMA_64x256x32_S32S8S8_RS_TNEEEENS4_6LayoutINS5_IJNSA_ILi2EEESB_SB_EEENS5_IJSB_NSA_ILi0EEESS_EEEEENS5_IJNS4_10UnderscoreESV_SV_EEEEENS4_13SM90_TMA_LOADENS4_14ComposedLayoutINS4_7SwizzleILi3ELi4ELi3EEENS4_18smem_ptr_flag_bitsILi8EEENSP_INS5_IJSF_NSA_ILi8EEEEEENS5_IJSB_SF_EEEEEEENS4_9Copy_AtomIJNS4_39AutoVectorizingCopyWithAssumedAlignmentILi128EEEaEEENS4_8identityESY_S18_vS1D_EENS_8epilogue10collective6detail29Sm90TmaWarpSpecializedAdapterINS1G_15DefaultEpilogueIaNS5_IJlSB_lEEES1K_NS1F_6thread17LinearCombinationIaLi1EiiLNS1L_9ScaleType4KindE0ELNS_15FloatRoundStyleE2EaEENS1_15EpilogueDefaultEEEEEvvEEEEvNT_6ParamsE:
	.zero		1664


//--------------------- SYMBOLS --------------------------

	.type		.nv.reservedSmem.offset0,@object
	.size		.nv.reservedSmem.offset0,0x4
	.type		__assertfail,@function
